//
// Generated by NVIDIA NVVM Compiler
//
// Compiler Build ID: CL-36424714
// Cuda compilation tools, release 13.0, V13.0.88
// Based on NVVM 20.0.0
//

.version 9.0
.target sm_100
.address_size 64

	// .globl	_Z16simulationKernelP8matPointP4args
.extern .func  (.param .b64 func_retval0) malloc
(
	.param .b64 malloc_param_0
)
;
.extern .func free
(
	.param .b64 free_param_0
)
;
.func  (.param .b64 func_retval0) __internal_accurate_pow
(
	.param .b64 __internal_accurate_pow_param_0,
	.param .b64 __internal_accurate_pow_param_1
)
;

.visible .entry _Z16simulationKernelP8matPointP4args(
	.param .u64 .ptr .align 1 _Z16simulationKernelP8matPointP4args_param_0,
	.param .u64 .ptr .align 1 _Z16simulationKernelP8matPointP4args_param_1
)
{
	.reg .pred 	%p<45>;
	.reg .b32 	%r<42>;
	.reg .b64 	%rd<52>;
	.reg .b64 	%fd<97>;

	ld.param.u64 	%rd18, [_Z16simulationKernelP8matPointP4args_param_1];
	cvta.to.global.u64 	%rd1, %rd18;
	ld.global.u64 	%rd19, [%rd1];
	shl.b64 	%rd20, %rd19, 4;
	{ // callseq 0, 0
	.param .b64 param0;
	st.param.b64 	[param0], %rd20;
	.param .b64 retval0;
	call.uni (retval0), 
	malloc, 
	(
	param0
	);
	ld.param.b64 	%rd21, [retval0];
	} // callseq 0
	ld.global.u64 	%rd23, [%rd1];
	shl.b64 	%rd24, %rd23, 4;
	{ // callseq 1, 0
	.param .b64 param0;
	st.param.b64 	[param0], %rd24;
	.param .b64 retval0;
	call.uni (retval0), 
	malloc, 
	(
	param0
	);
	ld.param.b64 	%rd25, [retval0];
	} // callseq 1
	ld.global.u64 	%rd50, [%rd1];
	setp.eq.s64 	%p3, %rd50, 0;
	@%p3 bra 	$L__BB0_10;
	mov.f64 	%fd27, 0d4000000000000000;
	{
	.reg .b32 %temp; 
	mov.b64 	{%temp, %r1}, %fd27;
	}
	and.b32  	%r2, %r1, 2146435072;
	setp.eq.s32 	%p4, %r2, 1062207488;
	setp.lt.s32 	%p5, %r1, 0;
	selp.b32 	%r3, 0, 2146435072, %p5;
	and.b32  	%r9, %r1, 2147483647;
	setp.ne.s32 	%p6, %r9, 1071644672;
	and.pred  	%p1, %p4, %p6;
	mov.f64 	%fd28, 0d4008000000000000;
	{
	.reg .b32 %temp; 
	mov.b64 	{%temp, %r4}, %fd28;
	}
	and.b32  	%r5, %r4, 2146435072;
	setp.eq.s32 	%p7, %r5, 1073741824;
	and.b32  	%r10, %r4, 2147483647;
	setp.ne.s32 	%p8, %r10, 1071644672;
	and.pred  	%p2, %p7, %p8;
	mov.b64 	%rd47, 0;
$L__BB0_2:
	ld.param.u64 	%rd41, [_Z16simulationKernelP8matPointP4args_param_0];
	cvta.to.global.u64 	%rd48, %rd41;
	mov.f64 	%fd96, 0d0000000000000000;
	mov.u64 	%rd49, %rd47;
	mov.f64 	%fd95, %fd96;
$L__BB0_3:
	setp.eq.s64 	%p9, %rd49, 0;
	@%p9 bra 	$L__BB0_24;
	ld.param.u64 	%rd42, [_Z16simulationKernelP8matPointP4args_param_0];
	setp.lt.s32 	%p10, %r1, 0;
	setp.eq.s32 	%p11, %r2, 1062207488;
	ld.global.f64 	%fd30, [%rd48];
	cvta.to.global.u64 	%rd27, %rd42;
	mad.lo.s64 	%rd28, %rd47, 40, %rd27;
	ld.global.f64 	%fd31, [%rd28];
	sub.f64 	%fd3, %fd30, %fd31;
	{
	.reg .b32 %temp; 
	mov.b64 	{%temp, %r6}, %fd3;
	}
	abs.f64 	%fd4, %fd3;
	{ // callseq 2, 0
	.param .b64 param0;
	st.param.f64 	[param0], %fd4;
	.param .b64 param1;
	st.param.f64 	[param1], 0d4000000000000000;
	.param .b64 retval0;
	call.uni (retval0), 
	__internal_accurate_pow, 
	(
	param0, 
	param1
	);
	ld.param.f64 	%fd32, [retval0];
	} // callseq 2
	setp.lt.s32 	%p13, %r6, 0;
	neg.f64 	%fd34, %fd32;
	selp.f64 	%fd35, %fd34, %fd32, %p11;
	selp.f64 	%fd36, %fd35, %fd32, %p13;
	setp.eq.f64 	%p14, %fd3, 0d0000000000000000;
	selp.b32 	%r11, %r6, 0, %p11;
	or.b32  	%r12, %r11, 2146435072;
	selp.b32 	%r13, %r12, %r11, %p10;
	mov.b32 	%r14, 0;
	mov.b64 	%fd37, {%r14, %r13};
	selp.f64 	%fd92, %fd37, %fd36, %p14;
	add.f64 	%fd38, %fd3, 0d4000000000000000;
	{
	.reg .b32 %temp; 
	mov.b64 	{%temp, %r15}, %fd38;
	}
	and.b32  	%r16, %r15, 2146435072;
	setp.ne.s32 	%p15, %r16, 2146435072;
	@%p15 bra 	$L__BB0_13;
	setp.num.f64 	%p16, %fd3, %fd3;
	@%p16 bra 	$L__BB0_11;
	mov.f64 	%fd39, 0d4000000000000000;
	add.rn.f64 	%fd92, %fd3, %fd39;
	bra.uni 	$L__BB0_13;
$L__BB0_7:
	setp.eq.s64 	%p43, %rd50, 0;
	@%p43 bra 	$L__BB0_10;
	mov.b64 	%rd51, 0;
$L__BB0_9:
	ld.param.u64 	%rd45, [_Z16simulationKernelP8matPointP4args_param_0];
	shl.b64 	%rd36, %rd51, 4;
	add.s64 	%rd37, %rd25, %rd36;
	ld.f64 	%fd73, [%rd37];
	cvta.to.global.u64 	%rd38, %rd45;
	mad.lo.s64 	%rd39, %rd51, 40, %rd38;
	ld.global.f64 	%fd74, [%rd39+32];
	div.rn.f64 	%fd75, %fd73, %fd74;
	ld.global.f64 	%fd76, [%rd1+16];
	ld.global.f64 	%fd77, [%rd39+16];
	fma.rn.f64 	%fd78, %fd75, %fd76, %fd77;
	st.global.f64 	[%rd39+16], %fd78;
	ld.f64 	%fd79, [%rd37+8];
	div.rn.f64 	%fd80, %fd79, %fd74;
	ld.global.f64 	%fd81, [%rd1+16];
	ld.global.f64 	%fd82, [%rd39+24];
	fma.rn.f64 	%fd83, %fd80, %fd81, %fd82;
	st.global.f64 	[%rd39+24], %fd83;
	ld.global.f64 	%fd84, [%rd1+16];
	ld.global.f64 	%fd85, [%rd39];
	fma.rn.f64 	%fd86, %fd78, %fd84, %fd85;
	st.global.f64 	[%rd39], %fd86;
	ld.global.f64 	%fd87, [%rd1+16];
	ld.global.f64 	%fd88, [%rd39+8];
	fma.rn.f64 	%fd89, %fd83, %fd87, %fd88;
	st.global.f64 	[%rd39+8], %fd89;
	add.s64 	%rd51, %rd51, 1;
	ld.global.u64 	%rd40, [%rd1];
	setp.lt.u64 	%p44, %rd51, %rd40;
	@%p44 bra 	$L__BB0_9;
$L__BB0_10:
	{ // callseq 5, 0
	.param .b64 param0;
	st.param.b64 	[param0], %rd25;
	call.uni 
	free, 
	(
	param0
	);
	} // callseq 5
	ret;
$L__BB0_11:
	setp.neu.f64 	%p17, %fd4, 0d7FF0000000000000;
	@%p17 bra 	$L__BB0_13;
	or.b32  	%r17, %r3, -2147483648;
	selp.b32 	%r18, %r17, %r3, %p1;
	selp.b32 	%r19, %r18, %r3, %p13;
	mov.b32 	%r20, 0;
	mov.b64 	%fd92, {%r20, %r19};
$L__BB0_13:
	ld.param.u64 	%rd43, [_Z16simulationKernelP8matPointP4args_param_0];
	ld.global.f64 	%fd40, [%rd48+8];
	cvta.to.global.u64 	%rd29, %rd43;
	mad.lo.s64 	%rd30, %rd47, 40, %rd29;
	ld.global.f64 	%fd41, [%rd30+8];
	sub.f64 	%fd9, %fd40, %fd41;
	{
	.reg .b32 %temp; 
	mov.b64 	{%temp, %r7}, %fd9;
	}
	abs.f64 	%fd10, %fd9;
	{ // callseq 3, 0
	.param .b64 param0;
	st.param.f64 	[param0], %fd10;
	.param .b64 param1;
	st.param.f64 	[param1], 0d4000000000000000;
	.param .b64 retval0;
	call.uni (retval0), 
	__internal_accurate_pow, 
	(
	param0, 
	param1
	);
	ld.param.f64 	%fd42, [retval0];
	} // callseq 3
	setp.lt.s32 	%p22, %r7, 0;
	neg.f64 	%fd44, %fd42;
	selp.f64 	%fd45, %fd44, %fd42, %p11;
	selp.f64 	%fd46, %fd45, %fd42, %p22;
	setp.eq.f64 	%p23, %fd9, 0d0000000000000000;
	selp.b32 	%r21, %r7, 0, %p11;
	or.b32  	%r22, %r21, 2146435072;
	selp.b32 	%r23, %r22, %r21, %p10;
	mov.b32 	%r24, 0;
	mov.b64 	%fd47, {%r24, %r23};
	selp.f64 	%fd93, %fd47, %fd46, %p23;
	add.f64 	%fd48, %fd9, 0d4000000000000000;
	{
	.reg .b32 %temp; 
	mov.b64 	{%temp, %r25}, %fd48;
	}
	and.b32  	%r26, %r25, 2146435072;
	setp.ne.s32 	%p24, %r26, 2146435072;
	@%p24 bra 	$L__BB0_18;
	setp.num.f64 	%p25, %fd9, %fd9;
	@%p25 bra 	$L__BB0_16;
	mov.f64 	%fd49, 0d4000000000000000;
	add.rn.f64 	%fd93, %fd9, %fd49;
	bra.uni 	$L__BB0_18;
$L__BB0_16:
	setp.neu.f64 	%p26, %fd10, 0d7FF0000000000000;
	@%p26 bra 	$L__BB0_18;
	or.b32  	%r27, %r3, -2147483648;
	selp.b32 	%r28, %r27, %r3, %p1;
	selp.b32 	%r29, %r28, %r3, %p22;
	mov.b32 	%r30, 0;
	mov.b64 	%fd93, {%r30, %r29};
$L__BB0_18:
	setp.lt.s32 	%p28, %r4, 0;
	setp.eq.s32 	%p29, %r5, 1073741824;
	setp.eq.f64 	%p31, %fd9, 0d3FF0000000000000;
	selp.f64 	%fd50, 0d3FF0000000000000, %fd93, %p31;
	setp.eq.f64 	%p32, %fd3, 0d3FF0000000000000;
	selp.f64 	%fd51, 0d3FF0000000000000, %fd92, %p32;
	add.f64 	%fd15, %fd51, %fd50;
	sqrt.rn.f64 	%fd16, %fd15;
	ld.global.f64 	%fd17, [%rd48+32];
	{
	.reg .b32 %temp; 
	mov.b64 	{%temp, %r8}, %fd16;
	}
	abs.f64 	%fd18, %fd16;
	{ // callseq 4, 0
	.param .b64 param0;
	st.param.f64 	[param0], %fd18;
	.param .b64 param1;
	st.param.f64 	[param1], 0d4008000000000000;
	.param .b64 retval0;
	call.uni (retval0), 
	__internal_accurate_pow, 
	(
	param0, 
	param1
	);
	ld.param.f64 	%fd52, [retval0];
	} // callseq 4
	setp.lt.s32 	%p33, %r8, 0;
	neg.f64 	%fd54, %fd52;
	selp.f64 	%fd55, %fd54, %fd52, %p29;
	selp.f64 	%fd56, %fd55, %fd52, %p33;
	setp.eq.f64 	%p34, %fd15, 0d0000000000000000;
	selp.b32 	%r31, %r8, 0, %p29;
	or.b32  	%r32, %r31, 2146435072;
	selp.b32 	%r33, %r32, %r31, %p28;
	mov.b32 	%r34, 0;
	mov.b64 	%fd57, {%r34, %r33};
	selp.f64 	%fd94, %fd57, %fd56, %p34;
	add.f64 	%fd58, %fd16, 0d4008000000000000;
	{
	.reg .b32 %temp; 
	mov.b64 	{%temp, %r35}, %fd58;
	}
	and.b32  	%r36, %r35, 2146435072;
	setp.ne.s32 	%p35, %r36, 2146435072;
	@%p35 bra 	$L__BB0_23;
	setp.ge.f64 	%p36, %fd15, 0d0000000000000000;
	@%p36 bra 	$L__BB0_21;
	mov.f64 	%fd59, 0d4008000000000000;
	add.rn.f64 	%fd94, %fd16, %fd59;
	bra.uni 	$L__BB0_23;
$L__BB0_21:
	setp.neu.f64 	%p37, %fd18, 0d7FF0000000000000;
	@%p37 bra 	$L__BB0_23;
	selp.b32 	%r37, 0, 2146435072, %p28;
	or.b32  	%r38, %r37, -2147483648;
	selp.b32 	%r39, %r38, %r37, %p2;
	selp.b32 	%r40, %r39, %r37, %p33;
	mov.b32 	%r41, 0;
	mov.b64 	%fd94, {%r41, %r40};
$L__BB0_23:
	setp.eq.f64 	%p40, %fd16, 0d3FF0000000000000;
	selp.f64 	%fd60, 0d3FF0000000000000, %fd94, %p40;
	mul.f64 	%fd61, %fd17, %fd3;
	div.rn.f64 	%fd62, %fd61, %fd60;
	add.f64 	%fd95, %fd95, %fd62;
	mul.f64 	%fd63, %fd17, %fd9;
	div.rn.f64 	%fd64, %fd63, %fd60;
	add.f64 	%fd96, %fd96, %fd64;
$L__BB0_24:
	add.s64 	%rd50, %rd50, -1;
	add.s64 	%rd49, %rd49, -1;
	add.s64 	%rd48, %rd48, 40;
	setp.ne.s64 	%p41, %rd50, 0;
	@%p41 bra 	$L__BB0_3;
	ld.param.u64 	%rd44, [_Z16simulationKernelP8matPointP4args_param_0];
	ld.global.f64 	%fd65, [%rd1+8];
	cvta.to.global.u64 	%rd31, %rd44;
	mad.lo.s64 	%rd32, %rd47, 40, %rd31;
	ld.global.f64 	%fd66, [%rd32+32];
	mul.f64 	%fd67, %fd65, %fd66;
	mul.f64 	%fd68, %fd95, %fd67;
	shl.b64 	%rd33, %rd47, 4;
	add.s64 	%rd34, %rd25, %rd33;
	st.f64 	[%rd34], %fd68;
	ld.global.f64 	%fd69, [%rd1+8];
	ld.global.f64 	%fd70, [%rd32+32];
	mul.f64 	%fd71, %fd69, %fd70;
	mul.f64 	%fd72, %fd96, %fd71;
	st.f64 	[%rd34+8], %fd72;
	add.s64 	%rd47, %rd47, 1;
	ld.global.u64 	%rd50, [%rd1];
	setp.lt.u64 	%p42, %rd47, %rd50;
	@%p42 bra 	$L__BB0_2;
	bra.uni 	$L__BB0_7;

}
.func  (.param .b64 func_retval0) __internal_accurate_pow(
	.param .b64 __internal_accurate_pow_param_0,
	.param .b64 __internal_accurate_pow_param_1
)
{
	.reg .pred 	%p<8>;
	.reg .b32 	%r<49>;
	.reg .b32 	%f<3>;
	.reg .b64 	%fd<109>;

	ld.param.f64 	%fd10, [__internal_accurate_pow_param_0];
	ld.param.f64 	%fd11, [__internal_accurate_pow_param_1];
	{
	.reg .b32 %temp; 
	mov.b64 	{%temp, %r46}, %fd10;
	}
	{
	.reg .b32 %temp; 
	mov.b64 	{%r45, %temp}, %fd10;
	}
	shr.u32 	%r47, %r46, 20;
	setp.gt.u32 	%p1, %r46, 1048575;
	@%p1 bra 	$L__BB1_2;
	mul.f64 	%fd12, %fd10, 0d4350000000000000;
	{
	.reg .b32 %temp; 
	mov.b64 	{%temp, %r46}, %fd12;
	}
	{
	.reg .b32 %temp; 
	mov.b64 	{%r45, %temp}, %fd12;
	}
	shr.u32 	%r16, %r46, 20;
	add.s32 	%r47, %r16, -54;
$L__BB1_2:
	add.s32 	%r48, %r47, -1023;
	and.b32  	%r17, %r46, -2146435073;
	or.b32  	%r18, %r17, 1072693248;
	mov.b64 	%fd107, {%r45, %r18};
	setp.lt.u32 	%p2, %r18, 1073127583;
	@%p2 bra 	$L__BB1_4;
	{
	.reg .b32 %temp; 
	mov.b64 	{%r19, %temp}, %fd107;
	}
	{
	.reg .b32 %temp; 
	mov.b64 	{%temp, %r20}, %fd107;
	}
	add.s32 	%r21, %r20, -1048576;
	mov.b64 	%fd107, {%r19, %r21};
	add.s32 	%r48, %r47, -1022;
$L__BB1_4:
	add.f64 	%fd13, %fd107, 0dBFF0000000000000;
	add.f64 	%fd14, %fd107, 0d3FF0000000000000;
	rcp.approx.ftz.f64 	%fd15, %fd14;
	neg.f64 	%fd16, %fd14;
	fma.rn.f64 	%fd17, %fd16, %fd15, 0d3FF0000000000000;
	fma.rn.f64 	%fd18, %fd17, %fd17, %fd17;
	fma.rn.f64 	%fd19, %fd18, %fd15, %fd15;
	mul.f64 	%fd20, %fd13, %fd19;
	fma.rn.f64 	%fd21, %fd13, %fd19, %fd20;
	mul.f64 	%fd22, %fd21, %fd21;
	fma.rn.f64 	%fd23, %fd22, 0d3EB0F5FF7D2CAFE2, 0d3ED0F5D241AD3B5A;
	fma.rn.f64 	%fd24, %fd23, %fd22, 0d3EF3B20A75488A3F;
	fma.rn.f64 	%fd25, %fd24, %fd22, 0d3F1745CDE4FAECD5;
	fma.rn.f64 	%fd26, %fd25, %fd22, 0d3F3C71C7258A578B;
	fma.rn.f64 	%fd27, %fd26, %fd22, 0d3F6249249242B910;
	fma.rn.f64 	%fd28, %fd27, %fd22, 0d3F89999999999DFB;
	sub.f64 	%fd29, %fd13, %fd21;
	add.f64 	%fd30, %fd29, %fd29;
	neg.f64 	%fd31, %fd21;
	fma.rn.f64 	%fd32, %fd31, %fd13, %fd30;
	mul.f64 	%fd33, %fd19, %fd32;
	fma.rn.f64 	%fd34, %fd22, %fd28, 0d3FB5555555555555;
	mov.f64 	%fd35, 0d3FB5555555555555;
	sub.f64 	%fd36, %fd35, %fd34;
	fma.rn.f64 	%fd37, %fd22, %fd28, %fd36;
	add.f64 	%fd38, %fd37, 0dBC46A4CB00B9E7B0;
	add.f64 	%fd39, %fd34, %fd38;
	sub.f64 	%fd40, %fd34, %fd39;
	add.f64 	%fd41, %fd38, %fd40;
	mul.rn.f64 	%fd42, %fd21, %fd21;
	neg.f64 	%fd43, %fd42;
	fma.rn.f64 	%fd44, %fd21, %fd21, %fd43;
	{
	.reg .b32 %temp; 
	mov.b64 	{%r22, %temp}, %fd33;
	}
	{
	.reg .b32 %temp; 
	mov.b64 	{%temp, %r23}, %fd33;
	}
	add.s32 	%r24, %r23, 1048576;
	mov.b64 	%fd45, {%r22, %r24};
	fma.rn.f64 	%fd46, %fd21, %fd45, %fd44;
	mul.rn.f64 	%fd47, %fd42, %fd21;
	neg.f64 	%fd48, %fd47;
	fma.rn.f64 	%fd49, %fd42, %fd21, %fd48;
	fma.rn.f64 	%fd50, %fd42, %fd33, %fd49;
	fma.rn.f64 	%fd51, %fd46, %fd21, %fd50;
	mul.rn.f64 	%fd52, %fd39, %fd47;
	neg.f64 	%fd53, %fd52;
	fma.rn.f64 	%fd54, %fd39, %fd47, %fd53;
	fma.rn.f64 	%fd55, %fd39, %fd51, %fd54;
	fma.rn.f64 	%fd56, %fd41, %fd47, %fd55;
	add.f64 	%fd57, %fd52, %fd56;
	sub.f64 	%fd58, %fd52, %fd57;
	add.f64 	%fd59, %fd56, %fd58;
	add.f64 	%fd60, %fd21, %fd57;
	sub.f64 	%fd61, %fd21, %fd60;
	add.f64 	%fd62, %fd57, %fd61;
	add.f64 	%fd63, %fd59, %fd62;
	add.f64 	%fd64, %fd33, %fd63;
	add.f64 	%fd65, %fd60, %fd64;
	sub.f64 	%fd66, %fd60, %fd65;
	add.f64 	%fd67, %fd64, %fd66;
	xor.b32  	%r25, %r48, -2147483648;
	mov.b32 	%r26, 1127219200;
	mov.b64 	%fd68, {%r25, %r26};
	mov.b32 	%r27, -2147483648;
	mov.b64 	%fd69, {%r27, %r26};
	sub.f64 	%fd70, %fd68, %fd69;
	fma.rn.f64 	%fd71, %fd70, 0d3FE62E42FEFA39EF, %fd65;
	fma.rn.f64 	%fd72, %fd70, 0dBFE62E42FEFA39EF, %fd71;
	sub.f64 	%fd73, %fd72, %fd65;
	sub.f64 	%fd74, %fd67, %fd73;
	fma.rn.f64 	%fd75, %fd70, 0d3C7ABC9E3B39803F, %fd74;
	add.f64 	%fd76, %fd71, %fd75;
	sub.f64 	%fd77, %fd71, %fd76;
	add.f64 	%fd78, %fd75, %fd77;
	{
	.reg .b32 %temp; 
	mov.b64 	{%temp, %r28}, %fd11;
	}
	{
	.reg .b32 %temp; 
	mov.b64 	{%r29, %temp}, %fd11;
	}
	shl.b32 	%r30, %r28, 1;
	setp.gt.u32 	%p3, %r30, -33554433;
	and.b32  	%r31, %r28, -15728641;
	selp.b32 	%r32, %r31, %r28, %p3;
	mov.b64 	%fd79, {%r29, %r32};
	mul.rn.f64 	%fd80, %fd76, %fd79;
	neg.f64 	%fd81, %fd80;
	fma.rn.f64 	%fd82, %fd76, %fd79, %fd81;
	fma.rn.f64 	%fd83, %fd78, %fd79, %fd82;
	add.f64 	%fd4, %fd80, %fd83;
	sub.f64 	%fd84, %fd80, %fd4;
	add.f64 	%fd5, %fd83, %fd84;
	fma.rn.f64 	%fd85, %fd4, 0d3FF71547652B82FE, 0d4338000000000000;
	{
	.reg .b32 %temp; 
	mov.b64 	{%r13, %temp}, %fd85;
	}
	mov.f64 	%fd86, 0dC338000000000000;
	add.rn.f64 	%fd87, %fd85, %fd86;
	fma.rn.f64 	%fd88, %fd87, 0dBFE62E42FEFA39EF, %fd4;
	fma.rn.f64 	%fd89, %fd87, 0dBC7ABC9E3B39803F, %fd88;
	fma.rn.f64 	%fd90, %fd89, 0d3E5ADE1569CE2BDF, 0d3E928AF3FCA213EA;
	fma.rn.f64 	%fd91, %fd90, %fd89, 0d3EC71DEE62401315;
	fma.rn.f64 	%fd92, %fd91, %fd89, 0d3EFA01997C89EB71;
	fma.rn.f64 	%fd93, %fd92, %fd89, 0d3F2A01A014761F65;
	fma.rn.f64 	%fd94, %fd93, %fd89, 0d3F56C16C1852B7AF;
	fma.rn.f64 	%fd95, %fd94, %fd89, 0d3F81111111122322;
	fma.rn.f64 	%fd96, %fd95, %fd89, 0d3FA55555555502A1;
	fma.rn.f64 	%fd97, %fd96, %fd89, 0d3FC5555555555511;
	fma.rn.f64 	%fd98, %fd97, %fd89, 0d3FE000000000000B;
	fma.rn.f64 	%fd99, %fd98, %fd89, 0d3FF0000000000000;
	fma.rn.f64 	%fd100, %fd99, %fd89, 0d3FF0000000000000;
	{
	.reg .b32 %temp; 
	mov.b64 	{%r14, %temp}, %fd100;
	}
	{
	.reg .b32 %temp; 
	mov.b64 	{%temp, %r15}, %fd100;
	}
	shl.b32 	%r33, %r13, 20;
	add.s32 	%r34, %r33, %r15;
	mov.b64 	%fd108, {%r14, %r34};
	{
	.reg .b32 %temp; 
	mov.b64 	{%temp, %r35}, %fd4;
	}
	mov.b32 	%f2, %r35;
	abs.f32 	%f1, %f2;
	setp.lt.f32 	%p4, %f1, 0f4086232B;
	@%p4 bra 	$L__BB1_7;
	setp.lt.f64 	%p5, %fd4, 0d0000000000000000;
	add.f64 	%fd101, %fd4, 0d7FF0000000000000;
	selp.f64 	%fd108, 0d0000000000000000, %fd101, %p5;
	setp.geu.f32 	%p6, %f1, 0f40874800;
	@%p6 bra 	$L__BB1_7;
	shr.u32 	%r36, %r13, 31;
	add.s32 	%r37, %r13, %r36;
	shr.s32 	%r38, %r37, 1;
	shl.b32 	%r39, %r38, 20;
	add.s32 	%r40, %r15, %r39;
	mov.b64 	%fd102, {%r14, %r40};
	sub.s32 	%r41, %r13, %r38;
	shl.b32 	%r42, %r41, 20;
	add.s32 	%r43, %r42, 1072693248;
	mov.b32 	%r44, 0;
	mov.b64 	%fd103, {%r44, %r43};
	mul.f64 	%fd108, %fd103, %fd102;
$L__BB1_7:
	abs.f64 	%fd104, %fd108;
	setp.eq.f64 	%p7, %fd104, 0d7FF0000000000000;
	fma.rn.f64 	%fd105, %fd108, %fd5, %fd108;
	selp.f64 	%fd106, %fd108, %fd105, %p7;
	st.param.f64 	[func_retval0], %fd106;
	ret;

}


// ===== COMPILED SASS (sm_100) =====

	.target	sm_100

	.elftype	@"ET_EXEC"


//--------------------- .note.nv.tkinfo           --------------------------
	.section	.note.nv.tkinfo,"",@"SHT_NOTE"
	.sectionflags	@"SHF_NOTE_NV_TKINFO"
	.tkinfo
        /*0018*/ 	.word	0x00000002
        /*0030*/ 	.string	""
        /*0030*/ 	.string	"ptxas"
        /*0030*/ 	.string	"Cuda compilation tools, release 13.0, V13.0.88"
        /*0030*/ 	.string	"Build cuda_13.0.r13.0/compiler.36424714_0"
        /*0030*/ 	.string	"-arch sm_100 -m 64 "



//--------------------- .note.nv.cuinfo           --------------------------
	.section	.note.nv.cuinfo,"",@"SHT_NOTE"
	.sectionflags	@"SHF_NOTE_NV_CUINFO"
        /*0018*/ 	.short	0x0002
        /*001a*/ 	.short	0x0064
        /*001c*/ 	.short	0x0082
	.zero		2


//--------------------- .nv.info                  --------------------------
	.section	.nv.info,"",@"SHT_CUDA_INFO"
	.align	4


	//----- nvinfo : EIATTR_REGCOUNT
	.align		4
        /*0000*/ 	.byte	0x04, 0x2f
        /*0002*/ 	.short	(.L_1 - .L_0)
	.align		4
.L_0:
        /*0004*/ 	.word	index@(_Z16simulationKernelP8matPointP4args)
        /*0008*/ 	.word	0x0000002f


	//----- nvinfo : EIATTR_FRAME_SIZE
	.align		4
.L_1:
        /*000c*/ 	.byte	0x04, 0x11
        /*000e*/ 	.short	(.L_3 - .L_2)
	.align		4
.L_2:
        /*0010*/ 	.word	index@($_Z16simulationKernelP8matPointP4args$__internal_accurate_pow)
        /*0014*/ 	.word	0x00000000


	//----- nvinfo : EIATTR_FRAME_SIZE
	.align		4
.L_3:
        /*0018*/ 	.byte	0x04, 0x11
        /*001a*/ 	.short	(.L_5 - .L_4)
	.align		4
.L_4:
        /*001c*/ 	.word	index@($__internal_1_$__cuda_sm20_dsqrt_rn_f64_mediumpath_v1)
        /*0020*/ 	.word	0x00000000


	//----- nvinfo : EIATTR_FRAME_SIZE
	.align		4
.L_5:
        /*0024*/ 	.byte	0x04, 0x11
        /*0026*/ 	.short	(.L_7 - .L_6)
	.align		4
.L_6:
        /*0028*/ 	.word	index@($__internal_0_$__cuda_sm20_div_rn_f64_full)
        /*002c*/ 	.word	0x00000000


	//----- nvinfo : EIATTR_FRAME_SIZE
	.align		4
.L_7:
        /*0030*/ 	.byte	0x04, 0x11
        /*0032*/ 	.short	(.L_9 - .L_8)
	.align		4
.L_8:
        /*0034*/ 	.word	index@(_Z16simulationKernelP8matPointP4args)
        /*0038*/ 	.word	0x00000000


	//----- nvinfo : EIATTR_MIN_STACK_SIZE
	.align		4
.L_9:
        /*003c*/ 	.byte	0x04, 0x12
        /*003e*/ 	.short	(.L_11 - .L_10)
	.align		4
.L_10:
        /*0040*/ 	.word	index@(_Z16simulationKernelP8matPointP4args)
        /*0044*/ 	.word	0x00000000
.L_11:


//--------------------- .nv.compat                --------------------------
	.section	.nv.compat,"",@"SHT_CUDA_COMPAT_INFO"
	.align	4
        /*0000*/ 	.byte	0x02, 0x09, 0x00, 0x00, 0x02, 0x02, 0x01, 0x00, 0x02, 0x05, 0x05, 0x00, 0x03, 0x07, 0x01, 0x01
        /*0010*/ 	.byte	0x02, 0x03, 0x00, 0x00, 0x02, 0x06, 0x01, 0x00, 0x04, 0x0b, 0x08, 0x00, 0x01, 0x00, 0x00, 0x00
        /*0020*/ 	.byte	0x00, 0x00, 0x00, 0x00


//--------------------- .nv.info._Z16simulationKernelP8matPointP4args --------------------------
	.section	.nv.info._Z16simulationKernelP8matPointP4args,"",@"SHT_CUDA_INFO"
	.sectionflags	@""
	.align	4


	//----- nvinfo : EIATTR_CUDA_API_VERSION
	.align		4
        /*0000*/ 	.byte	0x04, 0x37
        /*0002*/ 	.short	(.L_13 - .L_12)
.L_12:
        /*0004*/ 	.word	0x00000082


	//----- nvinfo : EIATTR_KPARAM_INFO
	.align		4
.L_13:
        /*0008*/ 	.byte	0x04, 0x17
        /*000a*/ 	.short	(.L_15 - .L_14)
.L_14:
        /*000c*/ 	.word	0x00000000
        /*0010*/ 	.short	0x0001
        /*0012*/ 	.short	0x0008
        /*0014*/ 	.byte	0x00, 0xf5, 0x21, 0x00


	//----- nvinfo : EIATTR_KPARAM_INFO
	.align		4
.L_15:
        /*0018*/ 	.byte	0x04, 0x17
        /*001a*/ 	.short	(.L_17 - .L_16)
.L_16:
        /*001c*/ 	.word	0x00000000
        /*0020*/ 	.short	0x0000
        /*0022*/ 	.short	0x0000
        /*0024*/ 	.byte	0x00, 0xf5, 0x21, 0x00


	//----- nvinfo : EIATTR_SPARSE_MMA_MASK
	.align		4
.L_17:
        /*0028*/ 	.byte	0x03, 0x50
        /*002a*/ 	.short	0x0000


	//----- nvinfo : EIATTR_MAXREG_COUNT
	.align		4
        /*002c*/ 	.byte	0x03, 0x1b
        /*002e*/ 	.short	0x00ff


	//----- nvinfo : EIATTR_EXTERNS
	.align		4
        /*0030*/ 	.byte	0x04, 0x0f
        /*0032*/ 	.short	(.L_19 - .L_18)


	//   ....[0]....
	.align		4
.L_18:
        /*0034*/ 	.word	index@(malloc)


	//   ....[1]....
	.align		4
        /*0038*/ 	.word	index@(free)


	//----- nvinfo : EIATTR_MERCURY_ISA_VERSION
	.align		4
.L_19:
        /*003c*/ 	.byte	0x03, 0x5f
        /*003e*/ 	.short	0x0101


	//----- nvinfo : EIATTR_VRC_CTA_INIT_COUNT
	.align		4
        /*0040*/ 	.byte	0x02, 0x4a
	.zero		1
	.zero		1


	//----- nvinfo : EIATTR_SYSCALL_OFFSETS
	.align		4
        /*0044*/ 	.byte	0x04, 0x46
        /*0046*/ 	.short	(.L_21 - .L_20)


	//   ....[0]....
.L_20:
        /*0048*/ 	.word	0x00000090


	//   ....[1]....
        /*004c*/ 	.word	0x00000100


	//   ....[2]....
        /*0050*/ 	.word	0x00001470


	//----- nvinfo : EIATTR_EXIT_INSTR_OFFSETS
	.align		4
.L_21:
        /*0054*/ 	.byte	0x04, 0x1c
        /*0056*/ 	.short	(.L_23 - .L_22)


	//   ....[0]....
.L_22:
        /*0058*/ 	.word	0x00001480


	//----- nvinfo : EIATTR_CRS_STACK_SIZE
	.align		4
.L_23:
        /*005c*/ 	.byte	0x04, 0x1e
        /*005e*/ 	.short	(.L_25 - .L_24)
.L_24:
        /*0060*/ 	.word	0x00000000


	//----- nvinfo : EIATTR_CBANK_PARAM_SIZE
	.align		4
.L_25:
        /*0064*/ 	.byte	0x03, 0x19
        /*0066*/ 	.short	0x0010


	//----- nvinfo : EIATTR_PARAM_CBANK
	.align		4
        /*0068*/ 	.byte	0x04, 0x0a
        /*006a*/ 	.short	(.L_27 - .L_26)
	.align		4
.L_26:
        /*006c*/ 	.word	index@(.nv.constant0._Z16simulationKernelP8matPointP4args)
        /*0070*/ 	.short	0x0380
        /*0072*/ 	.short	0x0010


	//----- nvinfo : EIATTR_SW_WAR
	.align		4
.L_27:
        /*0074*/ 	.byte	0x04, 0x36
        /*0076*/ 	.short	(.L_29 - .L_28)
.L_28:
        /*0078*/ 	.word	0x00000008
.L_29:


//--------------------- .nv.callgraph             --------------------------
	.section	.nv.callgraph,"",@"SHT_CUDA_CALLGRAPH"
	.align	4
	.sectionentsize	8
	.align		4
        /*0000*/ 	.word	0x00000000
	.align		4
        /*0004*/ 	.word	0xffffffff
	.align		4
        /*0008*/ 	.word	index@(_Z16simulationKernelP8matPointP4args)
	.align		4
        /*000c*/ 	.word	index@(free)
	.align		4
        /*0010*/ 	.word	index@(_Z16simulationKernelP8matPointP4args)
	.align		4
        /*0014*/ 	.word	index@(malloc)
	.align		4
        /*0018*/ 	.word	0x00000000
	.align		4
        /*001c*/ 	.word	0xfffffffe
	.align		4
        /*0020*/ 	.word	0x00000000
	.align		4
        /*0024*/ 	.word	0xfffffffd
	.align		4
        /*0028*/ 	.word	0x00000000
	.align		4
        /*002c*/ 	.word	0xfffffffc


//--------------------- .nv.constant4             --------------------------
	.section	.nv.constant4,"a",@progbits
	.align	8
	.align		8
.nv.constant4:
        /*0000*/ 	.dword	malloc
	.align		8
        /*0008*/ 	.dword	free


//--------------------- .text._Z16simulationKernelP8matPointP4args --------------------------
	.section	.text._Z16simulationKernelP8matPointP4args,"ax",@progbits
	.align	128
        .global         _Z16simulationKernelP8matPointP4args
        .type           _Z16simulationKernelP8matPointP4args,@function
        .size           _Z16simulationKernelP8matPointP4args,(.L_x_44 - _Z16simulationKernelP8matPointP4args)
        .other          _Z16simulationKernelP8matPointP4args,@"STO_CUDA_ENTRY STV_DEFAULT"
_Z16simulationKernelP8matPointP4args:
.text._Z16simulationKernelP8matPointP4args:
[----:B------:R-:W0:Y:S08]  /*0000*/  LDC R1, c[0x0][0x37c] ;  /* 0x0000df00ff017b82 */ /* 0x000e300000000800 */
[----:B------:R-:W1:Y:S01]  /*0010*/  LDC.64 R2, c[0x0][0x388] ;  /* 0x0000e200ff027b82 */ /* 0x000e620000000a00 */
[----:B------:R-:W1:Y:S02]  /*0020*/  LDCU.64 UR36, c[0x0][0x358] ;  /* 0x00006b00ff2477ac */ /* 0x000e640008000a00 */
[----:B-1----:R-:W2:Y:S01]  /*0030*/  LDG.E.64 R2, desc[UR36][R2.64] ;  /* 0x0000002402027981 */ /* 0x002ea2000c1e1b00 */
[----:B------:R-:W-:-:S04]  /*0040*/  MOV R16, 0x0 ;  /* 0x0000000000107802 */ /* 0x000fc80000000f00 */
[----:B------:R1:W3:Y:S01]  /*0050*/  LDC.64 R6, c[0x4][R16] ;  /* 0x0100000010067b82 */ /* 0x0002e20000000a00 */
[C---:B--2---:R-:W-:Y:S01]  /*0060*/  SHF.L.U64.HI R5, R2.reuse, 0x4, R3 ;  /* 0x0000000402057819 */ /* 0x044fe20000010203 */
[----:B01-3--:R-:W-:-:S07]  /*0070*/  IMAD.SHL.U32 R4, R2, 0x10, RZ ;  /* 0x0000001002047824 */ /* 0x00bfce00078e00ff */
[----:B------:R-:W-:-:S07]  /*0080*/  LEPC R20, `(.L_x_0) ;  /* 0x000000001014794e */ /* 0x000fce0000000000 */
[----:B------:R-:W-:Y:S05]  /*0090*/  CALL.ABS.NOINC R6 ;  /* 0x0000000006007343 */ /* 0x000fea0003c00000 */
.L_x_0:
[----:B------:R-:W0:Y:S02]  /*00a0*/  LDC.64 R2, c[0x0][0x388] ;  /* 0x0000e200ff027b82 */ /* 0x000e240000000a00 */
[----:B0-----:R-:W2:Y:S06]  /*00b0*/  LDG.E.64 R4, desc[UR36][R2.64] ;  /* 0x0000002402047981 */ /* 0x001eac000c1e1b00 */
[----:B------:R-:W0:Y:S01]  /*00c0*/  LDC.64 R16, c[0x4][R16] ;  /* 0x0100000010107b82 */ /* 0x000e220000000a00 */
[C---:B--2---:R-:W-:Y:S01]  /*00d0*/  SHF.L.U64.HI R5, R4.reuse, 0x4, R5 ;  /* 0x0000000404057819 */ /* 0x044fe20000010205 */
[----:B0-----:R-:W-:-:S07]  /*00e0*/  IMAD.SHL.U32 R4, R4, 0x10, RZ ;  /* 0x0000001004047824 */ /* 0x001fce00078e00ff */
[----:B------:R-:W-:-:S07]  /*00f0*/  LEPC R20, `(.L_x_1) ;  /* 0x000000001014794e */ /* 0x000fce0000000000 */
[----:B------:R-:W-:Y:S05]  /*0100*/  CALL.ABS.NOINC R16 ;  /* 0x0000000010007343 */ /* 0x000fea0003c00000 */
.L_x_1:
[----:B------:R-:W0:Y:S02]  /*0110*/  LDC.64 R2, c[0x0][0x388] ;  /* 0x0000e200ff027b82 */ /* 0x000e240000000a00 */
[----:B0-----:R-:W2:Y:S02]  /*0120*/  LDG.E.64 R10, desc[UR36][R2.64] ;  /* 0x00000024020a7981 */ /* 0x001ea4000c1e1b00 */
[----:B--2---:R-:W-:-:S04]  /*0130*/  ISETP.NE.U32.AND P0, PT, R10, RZ, PT ;  /* 0x000000ff0a00720c */ /* 0x004fc80003f05070 */
[----:B------:R-:W-:-:S13]  /*0140*/  ISETP.NE.AND.EX P0, PT, R11, RZ, PT, P0 ;  /* 0x000000ff0b00720c */ /* 0x000fda0003f05300 */
[----:B------:R-:W-:Y:S05]  /*0150*/  @!P0 BRA `(.L_x_2) ;  /* 0x0000001000b88947 */ /* 0x000fea0003800000 */
[----:B------:R-:W-:Y:S01]  /*0160*/  BSSY.RECONVERGENT B2, `(.L_x_3) ;  /* 0x00000d6000027945 */ /* 0x000fe20003800200 */
[----:B------:R-:W-:-:S07]  /*0170*/  CS2R R2, SRZ ;  /* 0x0000000000027805 */ /* 0x000fce000001ff00 */
.L_x_23:
[----:B------:R-:W0:Y:S01]  /*0180*/  LDCU.64 UR4, c[0x0][0x380] ;  /* 0x00007000ff0477ac */ /* 0x000e220008000a00 */
[----:B------:R-:W-:Y:S01]  /*0190*/  BSSY.RECONVERGENT B1, `(.L_x_4) ;  /* 0x00000ba000017945 */ /* 0x000fe20003800200 */
[----:B------:R-:W-:Y:S01]  /*01a0*/  IMAD.MOV.U32 R6, RZ, RZ, R3 ;  /* 0x000000ffff067224 */ /* 0x000fe200078e0003 */
[----:B------:R-:W-:Y:S01]  /*01b0*/  CS2R R12, SRZ ;  /* 0x00000000000c7805 */ /* 0x000fe2000001ff00 */
[----:B------:R-:W-:Y:S01]  /*01c0*/  IMAD.MOV.U32 R7, RZ, RZ, R2 ;  /* 0x000000ffff077224 */ /* 0x000fe200078e0002 */
[----:B------:R-:W-:Y:S01]  /*01d0*/  CS2R R14, SRZ ;  /* 0x00000000000e7805 */ /* 0x000fe2000001ff00 */
[----:B0-----:R-:W-:Y:S02]  /*01e0*/  IMAD.U32 R16, RZ, RZ, UR4 ;  /* 0x00000004ff107e24 */ /* 0x001fe4000f8e00ff */
[----:B------:R-:W-:-:S07]  /*01f0*/  IMAD.U32 R17, RZ, RZ, UR5 ;  /* 0x00000005ff117e24 */ /* 0x000fce000f8e00ff */
.L_x_22:
[----:B------:R-:W-:Y:S01]  /*0200*/  ISETP.NE.U32.AND P1, PT, R6, RZ, PT ;  /* 0x000000ff0600720c */ /* 0x000fe20003f25070 */
[----:B------:R-:W-:Y:S01]  /*0210*/  BSSY.RECONVERGENT B0, `(.L_x_5) ;  /* 0x00000ac000007945 */ /* 0x000fe20003800200 */
[----:B------:R-:W-:Y:S02]  /*0220*/  IADD3 R10, P2, PT, R10, -0x1, RZ ;  /* 0xffffffff0a0a7810 */ /* 0x000fe40007f5e0ff */
[----:B------:R-:W-:Y:S02]  /*0230*/  ISETP.NE.AND.EX P1, PT, R7, RZ, PT, P1 ;  /* 0x000000ff0700720c */ /* 0x000fe40003f25310 */
[----:B------:R-:W-:Y:S02]  /*0240*/  ISETP.NE.U32.AND P0, PT, R10, RZ, PT ;  /* 0x000000ff0a00720c */ /* 0x000fe40003f05070 */
[----:B------:R-:W-:-:S04]  /*0250*/  IADD3.X R11, PT, PT, R11, -0x1, RZ, P2, !PT ;  /* 0xffffffff0b0b7810 */ /* 0x000fc800017fe4ff */
[----:B------:R-:W-:-:S05]  /*0260*/  ISETP.NE.AND.EX P0, PT, R11, RZ, PT, P0 ;  /* 0x000000ff0b00720c */ /* 0x000fca0003f05300 */
[----:B------:R-:W-:Y:S08]  /*0270*/  @!P1 BRA `(.L_x_6) ;  /* 0x0000000800949947 */ /* 0x000ff00003800000 */
[----:B------:R-:W0:Y:S01]  /*0280*/  LDC.64 R20, c[0x0][0x380] ;  /* 0x0000e000ff147b82 */ /* 0x000e220000000a00 */
[----:B------:R-:W-:Y:S01]  /*0290*/  IMAD R23, R2, 0x28, RZ ;  /* 0x0000002802177824 */ /* 0x000fe200078e02ff */
[----:B------:R-:W2:Y:S01]  /*02a0*/  LDG.E.64 R18, desc[UR36][R16.64] ;  /* 0x0000002410127981 */ /* 0x000ea2000c1e1b00 */
[----:B0-----:R-:W-:-:S04]  /*02b0*/  IMAD.WIDE.U32 R8, R3, 0x28, R20 ;  /* 0x0000002803087825 */ /* 0x001fc800078e0014 */
[----:B------:R-:W-:Y:S02]  /*02c0*/  IMAD.IADD R23, R9, 0x1, R23 ;  /* 0x0000000109177824 */ /* 0x000fe400078e0217 */
[----:B------:R-:W-:-:S05]  /*02d0*/  IMAD.MOV.U32 R22, RZ, RZ, R8 ;  /* 0x000000ffff167224 */ /* 0x000fca00078e0008 */
[----:B------:R-:W2:Y:S01]  /*02e0*/  LDG.E.64 R8, desc[UR36][R22.64] ;  /* 0x0000002416087981 */ /* 0x000ea2000c1e1b00 */
[----:B------:R-:W-:Y:S01]  /*02f0*/  BSSY.RECONVERGENT B3, `(.L_x_7) ;  /* 0x0000007000037945 */ /* 0x000fe20003800200 */
[----:B------:R-:W-:Y:S01]  /*0300*/  MOV R0, 0x360 ;  /* 0x0000036000007802 */ /* 0x000fe20000000f00 */
[----:B--2---:R-:W-:Y:S01]  /*0310*/  DADD R18, R18, -R8 ;  /* 0x0000000012127229 */ /* 0x004fe20000000808 */
[----:B------:R-:W-:Y:S02]  /*0320*/  IMAD.MOV.U32 R8, RZ, RZ, RZ ;  /* 0x000000ffff087224 */ /* 0x000fe400078e00ff */
[----:B------:R-:W-:-:S05]  /*0330*/  IMAD.MOV.U32 R9, RZ, RZ, 0x40000000 ;  /* 0x40000000ff097424 */ /* 0x000fca00078e00ff */
[----:B------:R-:W-:-:S11]  /*0340*/  DADD R42, -RZ, |R18| ;  /* 0x00000000ff2a7229 */ /* 0x000fd60000000512 */
[----:B------:R-:W-:Y:S05]  /*0350*/  CALL.REL.NOINC `($_Z16simulationKernelP8matPointP4args$__internal_accurate_pow) ;  /* 0x00000018007c7944 */ /* 0x000fea0003c00000 */
[----:B------:R-:W-:Y:S05]  /*0360*/  BSYNC.RECONVERGENT B3 ;  /* 0x0000000000037941 */ /* 0x000fea0003800200 */
.L_x_7:
[----:B------:R-:W-:Y:S02]  /*0370*/  IMAD.WIDE.U32 R22, R3, 0x28, R20 ;  /* 0x0000002803167825 */ /* 0x000fe400078e0014 */
[----:B------:R-:W2:Y:S02]  /*0380*/  LDG.E.64 R20, desc[UR36][R16.64+0x8] ;  /* 0x0000082410147981 */ /* 0x000ea4000c1e1b00 */
[----:B------:R-:W-:Y:S02]  /*0390*/  IMAD R25, R2, 0x28, RZ ;  /* 0x0000002802197824 */ /* 0x000fe400078e02ff */
[----:B------:R-:W-:Y:S02]  /*03a0*/  IMAD.MOV.U32 R24, RZ, RZ, R22 ;  /* 0x000000ffff187224 */ /* 0x000fe400078e0016 */
[----:B------:R-:W-:-:S06]  /*03b0*/  IMAD.IADD R25, R23, 0x1, R25 ;  /* 0x0000000117197824 */ /* 0x000fcc00078e0219 */
[----:B------:R-:W2:Y:S01]  /*03c0*/  LDG.E.64 R24, desc[UR36][R24.64+0x8] ;  /* 0x0000082418187981 */ /* 0x000ea2000c1e1b00 */
[----:B------:R-:W-:-:S10]  /*03d0*/  DADD R22, R18, 2 ;  /* 0x4000000012167429 */ /* 0x000fd40000000000 */
[----:B------:R-:W-:-:S04]  /*03e0*/  LOP3.LUT R22, R23, 0x7ff00000, RZ, 0xc0, !PT ;  /* 0x7ff0000017167812 */ /* 0x000fc800078ec0ff */
[----:B------:R-:W-:Y:S01]  /*03f0*/  ISETP.NE.AND P2, PT, R22, 0x7ff00000, PT ;  /* 0x7ff000001600780c */ /* 0x000fe20003f45270 */
[----:B------:R-:W-:Y:S01]  /*0400*/  DSETP.NEU.AND P1, PT, R18, RZ, PT ;  /* 0x000000ff1200722a */ /* 0x000fe20003f2d000 */
[----:B------:R-:W-:Y:S05]  /*0410*/  BSSY.RECONVERGENT B3, `(.L_x_8) ;  /* 0x000000c000037945 */ /* 0x000fea0003800200 */
[----:B------:R-:W-:Y:S02]  /*0420*/  FSEL R22, R28, RZ, P1 ;  /* 0x000000ff1c167208 */ /* 0x000fe40000800000 */
[----:B------:R-:W-:Y:S01]  /*0430*/  FSEL R23, R29, RZ, P1 ;  /* 0x000000ff1d177208 */ /* 0x000fe20000800000 */
[----:B--2---:R-:W-:-:S08]  /*0440*/  DADD R20, R20, -R24 ;  /* 0x0000000014147229 */ /* 0x004fd00000000818 */
[----:B------:R-:W-:Y:S01]  /*0450*/  DADD R42, -RZ, |R20| ;  /* 0x00000000ff2a7229 */ /* 0x000fe20000000514 */
[----:B------:R-:W-:Y:S10]  /*0460*/  @P2 BRA `(.L_x_9) ;  /* 0x0000000000182947 */ /* 0x000ff40003800000 */
[----:B------:R-:W-:-:S14]  /*0470*/  DSETP.NAN.AND P1, PT, R18, R18, PT ;  /* 0x000000121200722a */ /* 0x000fdc0003f28000 */
[----:B------:R-:W-:Y:S01]  /*0480*/  @P1 DADD R22, R18, 2 ;  /* 0x4000000012161429 */ /* 0x000fe20000000000 */
[----:B------:R-:W-:Y:S10]  /*0490*/  @P1 BRA `(.L_x_9) ;  /* 0x00000000000c1947 */ /* 0x000ff40003800000 */
[----:B------:R-:W-:-:S14]  /*04a0*/  DSETP.NEU.AND P1, PT, |R18|, +INF , PT ;  /* 0x7ff000001200742a */ /* 0x000fdc0003f2d200 */
[----:B------:R-:W-:Y:S02]  /*04b0*/  @!P1 IMAD.MOV.U32 R22, RZ, RZ, 0x0 ;  /* 0x00000000ff169424 */ /* 0x000fe400078e00ff */
[----:B------:R-:W-:-:S07]  /*04c0*/  @!P1 IMAD.MOV.U32 R23, RZ, RZ, 0x7ff00000 ;  /* 0x7ff00000ff179424 */ /* 0x000fce00078e00ff */
.L_x_9:
[----:B------:R-:W-:Y:S05]  /*04d0*/  BSYNC.RECONVERGENT B3 ;  /* 0x0000000000037941 */ /* 0x000fea0003800200 */
.L_x_8:
[----:B------:R-:W-:Y:S01]  /*04e0*/  BSSY.RECONVERGENT B3, `(.L_x_10) ;  /* 0x0000004000037945 */ /* 0x000fe20003800200 */
[----:B------:R-:W-:Y:S01]  /*04f0*/  IMAD.MOV.U32 R9, RZ, RZ, 0x40000000 ;  /* 0x40000000ff097424 */ /* 0x000fe200078e00ff */
[----:B------:R-:W-:-:S07]  /*0500*/  MOV R0, 0x520 ;  /* 0x0000052000007802 */ /* 0x000fce0000000f00 */
[----:B------:R-:W-:Y:S05]  /*0510*/  CALL.REL.NOINC `($_Z16simulationKernelP8matPointP4args$__internal_accurate_pow) ;  /* 0x00000018000c7944 */ /* 0x000fea0003c00000 */
[----:B------:R-:W-:Y:S05]  /*0520*/  BSYNC.RECONVERGENT B3 ;  /* 0x0000000000037941 */ /* 0x000fea0003800200 */
.L_x_10:
[C---:B------:R-:W-:Y:S01]  /*0530*/  DADD R24, R20.reuse, 2 ;  /* 0x4000000014187429 */ /* 0x040fe20000000000 */
[----:B------:R-:W-:Y:S01]  /*0540*/  BSSY.RECONVERGENT B3, `(.L_x_11) ;  /* 0x0000011000037945 */ /* 0x000fe20003800200 */
[----:B------:R-:W-:Y:S02]  /*0550*/  DSETP.NEU.AND P2, PT, R20, RZ, PT ;  /* 0x000000ff1400722a */ /* 0x000fe40003f4d000 */
[----:B------:R-:W-:Y:S02]  /*0560*/  DSETP.NEU.AND P4, PT, R18, 1, PT ;  /* 0x3ff000001200742a */ /* 0x000fe40003f8d000 */
[----:B------:R-:W-:Y:S02]  /*0570*/  DSETP.NEU.AND P1, PT, R20, 1, PT ;  /* 0x3ff000001400742a */ /* 0x000fe40003f2d000 */
[----:B------:R-:W-:Y:S02]  /*0580*/  FSEL R28, R28, RZ, P2 ;  /* 0x000000ff1c1c7208 */ /* 0x000fe40001000000 */
[----:B------:R-:W-:-:S02]  /*0590*/  LOP3.LUT R24, R25, 0x7ff00000, RZ, 0xc0, !PT ;  /* 0x7ff0000019187812 */ /* 0x000fc400078ec0ff */
[----:B------:R-:W-:Y:S02]  /*05a0*/  FSEL R29, R29, RZ, P2 ;  /* 0x000000ff1d1d7208 */ /* 0x000fe40001000000 */
[----:B------:R-:W-:Y:S02]  /*05b0*/  ISETP.NE.AND P3, PT, R24, 0x7ff00000, PT ;  /* 0x7ff000001800780c */ /* 0x000fe40003f65270 */
[----:B------:R-:W-:Y:S02]  /*05c0*/  FSEL R22, R22, RZ, P4 ;  /* 0x000000ff16167208 */ /* 0x000fe40002000000 */
[----:B------:R-:W-:-:S09]  /*05d0*/  FSEL R23, R23, 1.875, P4 ;  /* 0x3ff0000017177808 */ /* 0x000fd20002000000 */
[----:B------:R-:W-:Y:S05]  /*05e0*/  @P3 BRA `(.L_x_12) ;  /* 0x0000000000183947 */ /* 0x000fea0003800000 */
[----:B------:R-:W-:-:S14]  /*05f0*/  DSETP.NAN.AND P2, PT, R20, R20, PT ;  /* 0x000000141400722a */ /* 0x000fdc0003f48000 */
[----:B------:R-:W-:Y:S01]  /*0600*/  @P2 DADD R28, R20, 2 ;  /* 0x40000000141c2429 */ /* 0x000fe20000000000 */
[----:B------:R-:W-:Y:S10]  /*0610*/  @P2 BRA `(.L_x_12) ;  /* 0x00000000000c2947 */ /* 0x000ff40003800000 */
[----:B------:R-:W-:-:S14]  /*0620*/  DSETP.NEU.AND P2, PT, |R20|, +INF , PT ;  /* 0x7ff000001400742a */ /* 0x000fdc0003f4d200 */
[----:B------:R-:W-:Y:S02]  /*0630*/  @!P2 IMAD.MOV.U32 R28, RZ, RZ, 0x0 ;  /* 0x00000000ff1ca424 */ /* 0x000fe400078e00ff */
[----:B------:R-:W-:-:S07]  /*0640*/  @!P2 IMAD.MOV.U32 R29, RZ, RZ, 0x7ff00000 ;  /* 0x7ff00000ff1da424 */ /* 0x000fce00078e00ff */
.L_x_12:
[----:B------:R-:W-:Y:S05]  /*0650*/  BSYNC.RECONVERGENT B3 ;  /* 0x0000000000037941 */ /* 0x000fea0003800200 */
.L_x_11:
[----:B------:R-:W-:Y:S01]  /*0660*/  FSEL R24, R28, RZ, P1 ;  /* 0x000000ff1c187208 */ /* 0x000fe20000800000 */
[----:B------:R-:W-:Y:S01]  /*0670*/  IMAD.MOV.U32 R28, RZ, RZ, 0x0 ;  /* 0x00000000ff1c7424 */ /* 0x000fe200078e00ff */
[----:B------:R-:W-:Y:S01]  /*0680*/  FSEL R25, R29, 1.875, P1 ;  /* 0x3ff000001d197808 */ /* 0x000fe20000800000 */
[----:B------:R-:W-:Y:S01]  /*0690*/  IMAD.MOV.U32 R29, RZ, RZ, 0x3fd80000 ;  /* 0x3fd80000ff1d7424 */ /* 0x000fe200078e00ff */
[----:B------:R-:W-:Y:S04]  /*06a0*/  BSSY.RECONVERGENT B3, `(.L_x_13) ;  /* 0x0000014000037945 */ /* 0x000fe80003800200 */
[----:B------:R-:W-:-:S06]  /*06b0*/  DADD R22, R22, R24 ;  /* 0x0000000016167229 */ /* 0x000fcc0000000018 */
[----:B------:R-:W0:Y:S04]  /*06c0*/  MUFU.RSQ64H R27, R23 ;  /* 0x00000017001b7308 */ /* 0x000e280000001c00 */
[----:B------:R-:W-:-:S05]  /*06d0*/  VIADD R26, R23, 0xfcb00000 ;  /* 0xfcb00000171a7836 */ /* 0x000fca0000000000 */
[----:B------:R-:W-:Y:S01]  /*06e0*/  ISETP.GE.U32.AND P1, PT, R26, 0x7ca00000, PT ;  /* 0x7ca000001a00780c */ /* 0x000fe20003f26070 */
[----:B0-----:R-:W-:-:S08]  /*06f0*/  DMUL R24, R26, R26 ;  /* 0x0000001a1a187228 */ /* 0x001fd00000000000 */
[----:B------:R-:W-:-:S08]  /*0700*/  DFMA R24, R22, -R24, 1 ;  /* 0x3ff000001618742b */ /* 0x000fd00000000818 */
[----:B------:R-:W-:Y:S02]  /*0710*/  DFMA R28, R24, R28, 0.5 ;  /* 0x3fe00000181c742b */ /* 0x000fe4000000001c */
[----:B------:R-:W-:-:S08]  /*0720*/  DMUL R24, R26, R24 ;  /* 0x000000181a187228 */ /* 0x000fd00000000000 */
[----:B------:R-:W-:-:S08]  /*0730*/  DFMA R30, R28, R24, R26 ;  /* 0x000000181c1e722b */ /* 0x000fd0000000001a */
[----:B------:R-:W-:Y:S02]  /*0740*/  DMUL R32, R22, R30 ;  /* 0x0000001e16207228 */ /* 0x000fe40000000000 */
[----:B------:R-:W-:Y:S02]  /*0750*/  VIADD R29, R31, 0xfff00000 ;  /* 0xfff000001f1d7836 */ /* 0x000fe40000000000 */
[----:B------:R-:W-:-:S04]  /*0760*/  IMAD.MOV.U32 R28, RZ, RZ, R30 ;  /* 0x000000ffff1c7224 */ /* 0x000fc800078e001e */
[----:B------:R-:W-:-:S08]  /*0770*/  DFMA R34, R32, -R32, R22 ;  /* 0x800000202022722b */ /* 0x000fd00000000016 */
[----:B------:R-:W-:Y:S01]  /*0780*/  DFMA R24, R34, R28, R32 ;  /* 0x0000001c2218722b */ /* 0x000fe20000000020 */
[----:B------:R-:W-:Y:S10]  /*0790*/  @!P1 BRA `(.L_x_14) ;  /* 0x0000000000109947 */ /* 0x000ff40003800000 */
[----:B------:R-:W-:-:S07]  /*07a0*/  MOV R0, 0x7c0 ;  /* 0x000007c000007802 */ /* 0x000fce0000000f00 */
[----:B------:R-:W-:Y:S05]  /*07b0*/  CALL.REL.NOINC `($__internal_1_$__cuda_sm20_dsqrt_rn_f64_mediumpath_v1) ;  /* 0x0000001000a87944 */ /* 0x000fea0003c00000 */
[----:B------:R-:W-:Y:S02]  /*07c0*/  IMAD.MOV.U32 R24, RZ, RZ, R9 ;  /* 0x000000ffff187224 */ /* 0x000fe400078e0009 */
[----:B------:R-:W-:-:S07]  /*07d0*/  IMAD.MOV.U32 R25, RZ, RZ, R26 ;  /* 0x000000ffff197224 */ /* 0x000fce00078e001a */
.L_x_14:
[----:B------:R-:W-:Y:S05]  /*07e0*/  BSYNC.RECONVERGENT B3 ;  /* 0x0000000000037941 */ /* 0x000fea0003800200 */
.L_x_13:
[----:B------:R0:W5:Y:S01]  /*07f0*/  LDG.E.64 R26, desc[UR36][R16.64+0x20] ;  /* 0x00002024101a7981 */ /* 0x000162000c1e1b00 */
[----:B------:R-:W-:Y:S01]  /*0800*/  DADD R42, -RZ, |R24| ;  /* 0x00000000ff2a7229 */ /* 0x000fe20000000518 */
[----:B------:R-:W-:Y:S01]  /*0810*/  BSSY.RECONVERGENT B3, `(.L_x_15) ;  /* 0x0000004000037945 */ /* 0x000fe20003800200 */
[----:B------:R-:W-:Y:S01]  /*0820*/  IMAD.MOV.U32 R9, RZ, RZ, 0x40080000 ;  /* 0x40080000ff097424 */ /* 0x000fe200078e00ff */
[----:B------:R-:W-:-:S08]  /*0830*/  MOV R0, 0x850 ;  /* 0x0000085000007802 */ /* 0x000fd00000000f00 */
[----:B0----5:R-:W-:Y:S05]  /*0840*/  CALL.REL.NOINC `($_Z16simulationKernelP8matPointP4args$__internal_accurate_pow) ;  /* 0x0000001400407944 */ /* 0x021fea0003c00000 */
[----:B------:R-:W-:Y:S05]  /*0850*/  BSYNC.RECONVERGENT B3 ;  /* 0x0000000000037941 */ /* 0x000fea0003800200 */
.L_x_15:
[----:B------:R-:W-:Y:S01]  /*0860*/  DADD R8, R24, 3 ;  /* 0x4008000018087429 */ /* 0x000fe20000000000 */
[----:B------:R-:W-:Y:S01]  /*0870*/  ISETP.GE.AND P1, PT, R25, RZ, PT ;  /* 0x000000ff1900720c */ /* 0x000fe20003f26270 */
[----:B------:R-:W-:Y:S01]  /*0880*/  DADD R30, -RZ, -R28 ;  /* 0x00000000ff1e7229 */ /* 0x000fe2000000091c */
[----:B------:R-:W-:Y:S01]  /*0890*/  BSSY.RECONVERGENT B3, `(.L_x_16) ;  /* 0x0000011000037945 */ /* 0x000fe20003800200 */
[----:B------:R-:W-:Y:S02]  /*08a0*/  DSETP.NEU.AND P3, PT, R22, RZ, PT ;  /* 0x000000ff1600722a */ /* 0x000fe40003f6d000 */
[----:B------:R-:W-:-:S04]  /*08b0*/  DSETP.NEU.AND P2, PT, R24, 1, PT ;  /* 0x3ff000001800742a */ /* 0x000fc80003f4d000 */
[----:B------:R-:W-:Y:S02]  /*08c0*/  LOP3.LUT R8, R9, 0x7ff00000, RZ, 0xc0, !PT ;  /* 0x7ff0000009087812 */ /* 0x000fe400078ec0ff */
[----:B------:R-:W-:Y:S02]  /*08d0*/  FSEL R9, R30, R28, !P1 ;  /* 0x0000001c1e097208 */ /* 0x000fe40004800000 */
[----:B------:R-:W-:Y:S02]  /*08e0*/  ISETP.NE.AND P4, PT, R8, 0x7ff00000, PT ;  /* 0x7ff000000800780c */ /* 0x000fe40003f85270 */
[----:B------:R-:W-:Y:S02]  /*08f0*/  FSEL R29, R31, R29, !P1 ;  /* 0x0000001d1f1d7208 */ /* 0x000fe40004800000 */
[----:B------:R-:W-:Y:S02]  /*0900*/  FSEL R8, R9, RZ, P3 ;  /* 0x000000ff09087208 */ /* 0x000fe40001800000 */
[----:B------:R-:W-:-:S07]  /*0910*/  FSEL R9, R25, R29, !P3 ;  /* 0x0000001d19097208 */ /* 0x000fce0005800000 */
[----:B------:R-:W-:Y:S05]  /*0920*/  @P4 BRA `(.L_x_17) ;  /* 0x00000000001c4947 */ /* 0x000fea0003800000 */
[----:B------:R-:W-:-:S14]  /*0930*/  DSETP.GE.AND P3, PT, R22, RZ, PT ;  /* 0x000000ff1600722a */ /* 0x000fdc0003f66000 */
[----:B------:R-:W-:Y:S01]  /*0940*/  @!P3 DADD R8, R24, 3 ;  /* 0x400800001808b429 */ /* 0x000fe20000000000 */
[----:B------:R-:W-:Y:S10]  /*0950*/  @!P3 BRA `(.L_x_17) ;  /* 0x000000000010b947 */ /* 0x000ff40003800000 */
[----:B------:R-:W-:-:S14]  /*0960*/  DSETP.NEU.AND P3, PT, |R24|, +INF , PT ;  /* 0x7ff000001800742a */ /* 0x000fdc0003f6d200 */
[----:B------:R-:W-:Y:S02]  /*0970*/  @!P3 IMAD.MOV.U32 R0, RZ, RZ, -0x100000 ;  /* 0xfff00000ff00b424 */ /* 0x000fe400078e00ff */
[----:B------:R-:W-:-:S03]  /*0980*/  @!P3 IMAD.MOV.U32 R8, RZ, RZ, RZ ;  /* 0x000000ffff08b224 */ /* 0x000fc600078e00ff */
[----:B------:R-:W-:-:S07]  /*0990*/  @!P3 SEL R9, R0, 0x7ff00000, !P1 ;  /* 0x7ff000000009b807 */ /* 0x000fce0004800000 */
.L_x_17:
[----:B------:R-:W-:Y:S05]  /*09a0*/  BSYNC.RECONVERGENT B3 ;  /* 0x0000000000037941 */ /* 0x000fea0003800200 */
.L_x_16:
[----:B------:R-:W-:Y:S01]  /*09b0*/  FSEL R23, R9, 1.875, P2 ;  /* 0x3ff0000009177808 */ /* 0x000fe20001000000 */
[----:B------:R-:W-:Y:S01]  /*09c0*/  DMUL R28, R18, R26 ;  /* 0x0000001a121c7228 */ /* 0x000fe20000000000 */
[----:B------:R-:W-:Y:S01]  /*09d0*/  FSEL R22, R8, RZ, P2 ;  /* 0x000000ff08167208 */ /* 0x000fe20001000000 */
[----:B------:R-:W-:Y:S01]  /*09e0*/  IMAD.MOV.U32 R8, RZ, RZ, 0x1 ;  /* 0x00000001ff087424 */ /* 0x000fe200078e00ff */
[----:B------:R-:W0:Y:S01]  /*09f0*/  MUFU.RCP64H R9, R23 ;  /* 0x0000001700097308 */ /* 0x000e220000001800 */
[----:B------:R-:W-:Y:S06]  /*0a00*/  BSSY.RECONVERGENT B3, `(.L_x_18) ;  /* 0x0000013000037945 */ /* 0x000fec0003800200 */
[----:B------:R-:W-:Y:S01]  /*0a10*/  FSETP.GEU.AND P2, PT, |R29|, 6.5827683646048100446e-37, PT ;  /* 0x036000001d00780b */ /* 0x000fe20003f4e200 */
[----:B0-----:R-:W-:-:S08]  /*0a20*/  DFMA R24, -R22, R8, 1 ;  /* 0x3ff000001618742b */ /* 0x001fd00000000108 */
[----:B------:R-:W-:-:S08]  /*0a30*/  DFMA R24, R24, R24, R24 ;  /* 0x000000181818722b */ /* 0x000fd00000000018 */
[----:B------:R-:W-:-:S08]  /*0a40*/  DFMA R24, R8, R24, R8 ;  /* 0x000000180818722b */ /* 0x000fd00000000008 */
[----:B------:R-:W-:-:S08]  /*0a50*/  DFMA R8, -R22, R24, 1 ;  /* 0x3ff000001608742b */ /* 0x000fd00000000118 */
[----:B------:R-:W-:-:S08]  /*0a60*/  DFMA R8, R24, R8, R24 ;  /* 0x000000081808722b */ /* 0x000fd00000000018 */
[----:B------:R-:W-:-:S08]  /*0a70*/  DMUL R18, R28, R8 ;  /* 0x000000081c127228 */ /* 0x000fd00000000000 */
[----:B------:R-:W-:-:S08]  /*0a80*/  DFMA R24, -R22, R18, R28 ;  /* 0x000000121618722b */ /* 0x000fd0000000011c */
[----:B------:R-:W-:-:S10]  /*0a90*/  DFMA R8, R8, R24, R18 ;  /* 0x000000180808722b */ /* 0x000fd40000000012 */
[----:B------:R-:W-:-:S05]  /*0aa0*/  FFMA R0, RZ, R23, R9 ;  /* 0x00000017ff007223 */ /* 0x000fca0000000009 */
[----:B------:R-:W-:-:S13]  /*0ab0*/  FSETP.GT.AND P1, PT, |R0|, 1.469367938527859385e-39, PT ;  /* 0x001000000000780b */ /* 0x000fda0003f24200 */
[----:B------:R-:W-:Y:S05]  /*0ac0*/  @P1 BRA P2, `(.L_x_19) ;  /* 0x0000000000181947 */ /* 0x000fea0001000000 */
[----:B------:R-:W-:Y:S01]  /*0ad0*/  IMAD.MOV.U32 R24, RZ, RZ, R22 ;  /* 0x000000ffff187224 */ /* 0x000fe200078e0016 */
[----:B------:R-:W-:Y:S01]  /*0ae0*/  MOV R0, 0xb10 ;  /* 0x00000b1000007802 */ /* 0x000fe20000000f00 */
[----:B------:R-:W-:-:S07]  /*0af0*/  IMAD.MOV.U32 R25, RZ, RZ, R23 ;  /* 0x000000ffff197224 */ /* 0x000fce00078e0017 */
[----:B------:R-:W-:Y:S05]  /*0b00*/  CALL.REL.NOINC `($__internal_0_$__cuda_sm20_div_rn_f64_full) ;  /* 0x0000000800607944 */ /* 0x000fea0003c00000 */
[----:B------:R-:W-:Y:S02]  /*0b10*/  IMAD.MOV.U32 R8, RZ, RZ, R18 ;  /* 0x000000ffff087224 */ /* 0x000fe400078e0012 */
[----:B------:R-:W-:-:S07]  /*0b20*/  IMAD.MOV.U32 R9, RZ, RZ, R19 ;  /* 0x000000ffff097224 */ /* 0x000fce00078e0013 */
.L_x_19:
[----:B------:R-:W-:Y:S05]  /*0b30*/  BSYNC.RECONVERGENT B3 ;  /* 0x0000000000037941 */ /* 0x000fea0003800200 */
.L_x_18:
[----:B------:R-:W0:Y:S01]  /*0b40*/  MUFU.RCP64H R19, R23 ;  /* 0x0000001700137308 */ /* 0x000e220000001800 */
[----:B------:R-:W-:Y:S01]  /*0b50*/  IMAD.MOV.U32 R18, RZ, RZ, 0x1 ;  /* 0x00000001ff127424 */ /* 0x000fe200078e00ff */
[----:B------:R-:W-:Y:S01]  /*0b60*/  DMUL R26, R20, R26 ;  /* 0x0000001a141a7228 */ /* 0x000fe20000000000 */
[----:B------:R-:W-:Y:S01]  /*0b70*/  BSSY.RECONVERGENT B3, `(.L_x_20) ;  /* 0x0000014000037945 */ /* 0x000fe20003800200 */
[----:B------:R-:W-:-:S08]  /*0b80*/  DADD R14, R14, R8 ;  /* 0x000000000e0e7229 */ /* 0x000fd00000000008 */
        /* <DEDUP_REMOVED lines=14> */
[----:B------:R-:W-:Y:S02]  /*0c70*/  IMAD.MOV.U32 R29, RZ, RZ, R27 ;  /* 0x000000ffff1d7224 */ /* 0x000fe400078e001b */
[----:B------:R-:W-:Y:S02]  /*0c80*/  IMAD.MOV.U32 R24, RZ, RZ, R22 ;  /* 0x000000ffff187224 */ /* 0x000fe400078e0016 */
[----:B------:R-:W-:-:S07]  /*0c90*/  IMAD.MOV.U32 R25, RZ, RZ, R23 ;  /* 0x000000ffff197224 */ /* 0x000fce00078e0017 */
[----:B------:R-:W-:Y:S05]  /*0ca0*/  CALL.REL.NOINC `($__internal_0_$__cuda_sm20_div_rn_f64_full) ;  /* 0x0000000400f87944 */ /* 0x000fea0003c00000 */
.L_x_21:
[----:B------:R-:W-:Y:S05]  /*0cb0*/  BSYNC.RECONVERGENT B3 ;  /* 0x0000000000037941 */ /* 0x000fea0003800200 */
.L_x_20:
[----:B------:R-:W-:-:S11]  /*0cc0*/  DADD R12, R12, R18 ;  /* 0x000000000c0c7229 */ /* 0x000fd60000000012 */
.L_x_6:
[----:B------:R-:W-:Y:S05]  /*0cd0*/  BSYNC.RECONVERGENT B0 ;  /* 0x0000000000007941 */ /* 0x000fea0003800200 */
.L_x_5:
[----:B------:R-:W-:Y:S02]  /*0ce0*/  IADD3 R16, P2, PT, R16, 0x28, RZ ;  /* 0x0000002810107810 */ /* 0x000fe40007f5e0ff */
[----:B------:R-:W-:-:S03]  /*0cf0*/  IADD3 R6, P1, PT, R6, -0x1, RZ ;  /* 0xffffffff06067810 */ /* 0x000fc60007f3e0ff */
[----:B------:R-:W-:Y:S01]  /*0d00*/  IMAD.X R17, RZ, RZ, R17, P2 ;  /* 0x000000ffff117224 */ /* 0x000fe200010e0611 */
[----:B------:R-:W-:Y:S01]  /*0d10*/  IADD3.X R7, PT, PT, R7, -0x1, RZ, P1, !PT ;  /* 0xffffffff07077810 */ /* 0x000fe20000ffe4ff */
[----:B------:R-:W-:Y:S08]  /*0d20*/  @P0 BRA `(.L_x_22) ;  /* 0xfffffff400340947 */ /* 0x000ff0000383ffff */
[----:B------:R-:W-:Y:S05]  /*0d30*/  BSYNC.RECONVERGENT B1 ;  /* 0x0000000000017941 */ /* 0x000fea0003800200 */
.L_x_4:
[----:B------:R-:W0:Y:S01]  /*0d40*/  LDC.64 R6, c[0x0][0x380] ;  /* 0x0000e000ff067b82 */ /* 0x000e220000000a00 */
[----:B------:R-:W-:-:S07]  /*0d50*/  IMAD R19, R2, 0x28, RZ ;  /* 0x0000002802137824 */ /* 0x000fce00078e02ff */
[----:B------:R-:W1:Y:S01]  /*0d60*/  LDC.64 R16, c[0x0][0x388] ;  /* 0x0000e200ff107b82 */ /* 0x000e620000000a00 */
[----:B0-----:R-:W-:-:S04]  /*0d70*/  IMAD.WIDE.U32 R8, R3, 0x28, R6 ;  /* 0x0000002803087825 */ /* 0x001fc800078e0006 */
[----:B------:R-:W-:Y:S02]  /*0d80*/  IMAD.IADD R19, R9, 0x1, R19 ;  /* 0x0000000109137824 */ /* 0x000fe400078e0213 */
[----:B------:R-:W-:Y:S01]  /*0d90*/  IMAD.MOV.U32 R18, RZ, RZ, R8 ;  /* 0x000000ffff127224 */ /* 0x000fe200078e0008 */
[----:B-1----:R-:W2:Y:S04]  /*0da0*/  LDG.E.64 R6, desc[UR36][R16.64+0x8] ;  /* 0x0000082410067981 */ /* 0x002ea8000c1e1b00 */
[----:B------:R-:W2:Y:S02]  /*0db0*/  LDG.E.64 R8, desc[UR36][R18.64+0x20] ;  /* 0x0000202412087981 */ /* 0x000ea4000c1e1b00 */
[----:B--2---:R-:W-:Y:S01]  /*0dc0*/  DMUL R6, R6, R8 ;  /* 0x0000000806067228 */ /* 0x004fe20000000000 */
[----:B------:R-:W-:-:S04]  /*0dd0*/  LEA R8, P0, R3, R4, 0x4 ;  /* 0x0000000403087211 */ /* 0x000fc800078020ff */
[----:B------:R-:W-:-:S03]  /*0de0*/  LEA.HI.X R9, R3, R5, R2, 0x4, P0 ;  /* 0x0000000503097211 */ /* 0x000fc600000f2402 */
[----:B------:R-:W-:-:S07]  /*0df0*/  DMUL R6, R14, R6 ;  /* 0x000000060e067228 */ /* 0x000fce0000000000 */
[----:B------:R0:W-:Y:S04]  /*0e00*/  ST.E.64 desc[UR36][R8.64], R6 ;  /* 0x0000000608007985 */ /* 0x0001e8000c101b24 */
[----:B------:R-:W2:Y:S04]  /*0e10*/  LDG.E.64 R14, desc[UR36][R18.64+0x20] ;  /* 0x00002024120e7981 */ /* 0x000ea8000c1e1b00 */
[----:B------:R-:W2:Y:S02]  /*0e20*/  LDG.E.64 R10, desc[UR36][R16.64+0x8] ;  /* 0x00000824100a7981 */ /* 0x000ea4000c1e1b00 */
[----:B--2---:R-:W-:-:S08]  /*0e30*/  DMUL R10, R10, R14 ;  /* 0x0000000e0a0a7228 */ /* 0x004fd00000000000 */
[----:B------:R-:W-:-:S07]  /*0e40*/  DMUL R12, R12, R10 ;  /* 0x0000000a0c0c7228 */ /* 0x000fce0000000000 */
[----:B------:R0:W-:Y:S04]  /*0e50*/  ST.E.64 desc[UR36][R8.64+0x8], R12 ;  /* 0x0000080c08007985 */ /* 0x0001e8000c101b24 */
[----:B------:R-:W2:Y:S01]  /*0e60*/  LDG.E.64 R10, desc[UR36][R16.64] ;  /* 0x00000024100a7981 */ /* 0x000ea2000c1e1b00 */
[----:B------:R-:W-:-:S05]  /*0e70*/  IADD3 R3, P0, PT, R3, 0x1, RZ ;  /* 0x0000000103037810 */ /* 0x000fca0007f1e0ff */
[----:B------:R-:W-:Y:S01]  /*0e80*/  IMAD.X R2, RZ, RZ, R2, P0 ;  /* 0x000000ffff027224 */ /* 0x000fe200000e0602 */
[----:B--2---:R-:W-:-:S04]  /*0e90*/  ISETP.GE.U32.AND P0, PT, R3, R10, PT ;  /* 0x0000000a0300720c */ /* 0x004fc80003f06070 */
[----:B------:R-:W-:-:S13]  /*0ea0*/  ISETP.GE.U32.AND.EX P0, PT, R2, R11, PT, P0 ;  /* 0x0000000b0200720c */ /* 0x000fda0003f06100 */
[----:B0-----:R-:W-:Y:S05]  /*0eb0*/  @!P0 BRA `(.L_x_23) ;  /* 0xfffffff000b08947 */ /* 0x001fea000383ffff */
[----:B------:R-:W-:Y:S05]  /*0ec0*/  BSYNC.RECONVERGENT B2 ;  /* 0x0000000000027941 */ /* 0x000fea0003800200 */
.L_x_3:
[----:B------:R-:W-:Y:S01]  /*0ed0*/  ISETP.NE.U32.AND P0, PT, R10, RZ, PT ;  /* 0x000000ff0a00720c */ /* 0x000fe20003f05070 */
[----:B------:R-:W-:Y:S03]  /*0ee0*/  BSSY.RECONVERGENT B0, `(.L_x_2) ;  /* 0x0000055000007945 */ /* 0x000fe60003800200 */
[----:B------:R-:W-:-:S13]  /*0ef0*/  ISETP.NE.AND.EX P0, PT, R11, RZ, PT, P0 ;  /* 0x000000ff0b00720c */ /* 0x000fda0003f05300 */
[----:B------:R-:W-:Y:S05]  /*0f00*/  @!P0 BRA `(.L_x_24) ;  /* 0x0000000400488947 */ /* 0x000fea0003800000 */
[----:B------:R-:W0:Y:S01]  /*0f10*/  LDC.64 R14, c[0x0][0x380] ;  /* 0x0000e000ff0e7b82 */ /* 0x000e220000000a00 */
[----:B------:R-:W-:-:S07]  /*0f20*/  CS2R R16, SRZ ;  /* 0x0000000000107805 */ /* 0x000fce000001ff00 */
.L_x_29:
[----:B------:R-:W-:Y:S02]  /*0f30*/  IMAD R3, R16, 0x28, RZ ;  /* 0x0000002810037824 */ /* 0x000fe400078e02ff */
[----:B0-----:R-:W-:-:S04]  /*0f40*/  IMAD.WIDE.U32 R12, R17, 0x28, R14 ;  /* 0x00000028110c7825 */ /* 0x001fc800078e000e */
[----:B------:R-:W-:-:S05]  /*0f50*/  IMAD.IADD R13, R13, 0x1, R3 ;  /* 0x000000010d0d7824 */ /* 0x000fca00078e0203 */
[----:B------:R-:W2:Y:S01]  /*0f60*/  LDG.E.64 R10, desc[UR36][R12.64+0x20] ;  /* 0x000020240c0a7981 */ /* 0x000ea2000c1e1b00 */
[----:B------:R-:W-:-:S04]  /*0f70*/  LEA R6, P0, R17, R4, 0x4 ;  /* 0x0000000411067211 */ /* 0x000fc800078020ff */
[----:B------:R-:W-:-:S05]  /*0f80*/  LEA.HI.X R7, R17, R5, R16, 0x4, P0 ;  /* 0x0000000511077211 */ /* 0x000fca00000f2410 */
[----:B------:R-:W3:Y:S01]  /*0f90*/  LD.E.64 R20, desc[UR36][R6.64] ;  /* 0x0000002406147980 */ /* 0x000ee2000c101b00 */
[----:B------:R-:W-:Y:S01]  /*0fa0*/  IMAD.MOV.U32 R2, RZ, RZ, 0x1 ;  /* 0x00000001ff027424 */ /* 0x000fe200078e00ff */
[----:B------:R-:W-:Y:S01]  /*0fb0*/  BSSY.RECONVERGENT B1, `(.L_x_25) ;  /* 0x0000016000017945 */ /* 0x000fe20003800200 */
[----:B--2---:R-:W0:Y:S01]  /*0fc0*/  MUFU.RCP64H R3, R11 ;  /* 0x0000000b00037308 */ /* 0x004e220000001800 */
[----:B---3--:R-:W-:-:S03]  /*0fd0*/  FSETP.GEU.AND P1, PT, |R21|, 6.5827683646048100446e-37, PT ;  /* 0x036000001500780b */ /* 0x008fc60003f2e200 */
        /* <DEDUP_REMOVED lines=17> */
[----:B------:R-:W-:Y:S02]  /*10f0*/  IMAD.MOV.U32 R2, RZ, RZ, R18 ;  /* 0x000000ffff027224 */ /* 0x000fe400078e0012 */
[----:B------:R-:W-:-:S07]  /*1100*/  IMAD.MOV.U32 R3, RZ, RZ, R19 ;  /* 0x000000ffff037224 */ /* 0x000fce00078e0013 */
.L_x_26:
[----:B------:R-:W-:Y:S05]  /*1110*/  BSYNC.RECONVERGENT B1 ;  /* 0x0000000000017941 */ /* 0x000fea0003800200 */
.L_x_25:
[----:B------:R-:W0:Y:S01]  /*1120*/  LDC.64 R8, c[0x0][0x388] ;  /* 0x0000e200ff087b82 */ /* 0x000e220000000a00 */
[----:B------:R-:W2:Y:S04]  /*1130*/  LDG.E.64 R18, desc[UR36][R12.64+0x10] ;  /* 0x000010240c127981 */ /* 0x000ea8000c1e1b00 */
[----:B0-----:R-:W2:Y:S02]  /*1140*/  LDG.E.64 R8, desc[UR36][R8.64+0x10] ;  /* 0x0000102408087981 */ /* 0x001ea4000c1e1b00 */
[----:B--2---:R-:W-:-:S07]  /*1150*/  DFMA R2, R8, R2, R18 ;  /* 0x000000020802722b */ /* 0x004fce0000000012 */
[----:B------:R0:W-:Y:S04]  /*1160*/  STG.E.64 desc[UR36][R12.64+0x10], R2 ;  /* 0x000010020c007986 */ /* 0x0001e8000c101b24 */
[----:B------:R-:W2:Y:S01]  /*1170*/  LD.E.64 R6, desc[UR36][R6.64+0x8] ;  /* 0x0000082406067980 */ /* 0x000ea2000c101b00 */
[----:B------:R-:W1:Y:S01]  /*1180*/  MUFU.RCP64H R19, R11 ;  /* 0x0000000b00137308 */ /* 0x000e620000001800 */
[----:B------:R-:W-:Y:S01]  /*1190*/  IMAD.MOV.U32 R18, RZ, RZ, 0x1 ;  /* 0x00000001ff127424 */ /* 0x000fe200078e00ff */
[----:B------:R-:W-:Y:S05]  /*11a0*/  BSSY.RECONVERGENT B1, `(.L_x_27) ;  /* 0x0000015000017945 */ /* 0x000fea0003800200 */
[----:B-1----:R-:W-:-:S08]  /*11b0*/  DFMA R20, -R10, R18, 1 ;  /* 0x3ff000000a14742b */ /* 0x002fd00000000112 */
[----:B------:R-:W-:-:S08]  /*11c0*/  DFMA R20, R20, R20, R20 ;  /* 0x000000141414722b */ /* 0x000fd00000000014 */
[----:B------:R-:W-:-:S08]  /*11d0*/  DFMA R20, R18, R20, R18 ;  /* 0x000000141214722b */ /* 0x000fd00000000012 */
[----:B------:R-:W-:-:S08]  /*11e0*/  DFMA R18, -R10, R20, 1 ;  /* 0x3ff000000a12742b */ /* 0x000fd00000000114 */
[----:B------:R-:W-:-:S08]  /*11f0*/  DFMA R20, R20, R18, R20 ;  /* 0x000000121414722b */ /* 0x000fd00000000014 */
[----:B--2---:R-:W-:Y:S01]  /*1200*/  DMUL R8, R20, R6 ;  /* 0x0000000614087228 */ /* 0x004fe20000000000 */
[----:B------:R-:W-:-:S07]  /*1210*/  FSETP.GEU.AND P1, PT, |R7|, 6.5827683646048100446e-37, PT ;  /* 0x036000000700780b */ /* 0x000fce0003f2e200 */
[----:B------:R-:W-:-:S08]  /*1220*/  DFMA R18, -R10, R8, R6 ;  /* 0x000000080a12722b */ /* 0x000fd00000000106 */
[----:B------:R-:W-:-:S10]  /*1230*/  DFMA R8, R20, R18, R8 ;  /* 0x000000121408722b */ /* 0x000fd40000000008 */
[----:B------:R-:W-:-:S05]  /*1240*/  FFMA R0, RZ, R11, R9 ;  /* 0x0000000bff007223 */ /* 0x000fca0000000009 */
[----:B------:R-:W-:-:S13]  /*1250*/  FSETP.GT.AND P0, PT, |R0|, 1.469367938527859385e-39, PT ;  /* 0x001000000000780b */ /* 0x000fda0003f04200 */
[----:B0-----:R-:W-:Y:S05]  /*1260*/  @P0 BRA P1, `(.L_x_28) ;  /* 0x0000000000200947 */ /* 0x001fea0000800000 */
        /* <DEDUP_REMOVED lines=8> */
.L_x_28:
[----:B------:R-:W-:Y:S05]  /*12f0*/  BSYNC.RECONVERGENT B1 ;  /* 0x0000000000017941 */ /* 0x000fea0003800200 */
.L_x_27:
[----:B------:R-:W0:Y:S01]  /*1300*/  LDC.64 R18, c[0x0][0x388] ;  /* 0x0000e200ff127b82 */ /* 0x000e220000000a00 */
[----:B------:R-:W2:Y:S04]  /*1310*/  LDG.E.64 R10, desc[UR36][R12.64+0x18] ;  /* 0x000018240c0a7981 */ /* 0x000ea8000c1e1b00 */
[----:B0-----:R-:W2:Y:S02]  /*1320*/  LDG.E.64 R6, desc[UR36][R18.64+0x10] ;  /* 0x0000102412067981 */ /* 0x001ea4000c1e1b00 */
[----:B--2---:R-:W-:Y:S02]  /*1330*/  DFMA R6, R6, R8, R10 ;  /* 0x000000080606722b */ /* 0x004fe4000000000a */
[----:B------:R-:W2:Y:S05]  /*1340*/  LDG.E.64 R10, desc[UR36][R12.64] ;  /* 0x000000240c0a7981 */ /* 0x000eaa000c1e1b00 */
[----:B------:R1:W-:Y:S04]  /*1350*/  STG.E.64 desc[UR36][R12.64+0x18], R6 ;  /* 0x000018060c007986 */ /* 0x0003e8000c101b24 */
[----:B------:R-:W2:Y:S02]  /*1360*/  LDG.E.64 R8, desc[UR36][R18.64+0x10] ;  /* 0x0000102412087981 */ /* 0x000ea4000c1e1b00 */
[----:B--2---:R-:W-:-:S02]  /*1370*/  DFMA R8, R2, R8, R10 ;  /* 0x000000080208722b */ /* 0x004fc4000000000a */
[----:B------:R-:W2:Y:S05]  /*1380*/  LDG.E.64 R10, desc[UR36][R12.64+0x8] ;  /* 0x000008240c0a7981 */ /* 0x000eaa000c1e1b00 */
[----:B------:R1:W-:Y:S04]  /*1390*/  STG.E.64 desc[UR36][R12.64], R8 ;  /* 0x000000080c007986 */ /* 0x0003e8000c101b24 */
[----:B------:R-:W2:Y:S02]  /*13a0*/  LDG.E.64 R2, desc[UR36][R18.64+0x10] ;  /* 0x0000102412027981 */ /* 0x000ea4000c1e1b00 */
[----:B--2---:R-:W-:-:S07]  /*13b0*/  DFMA R2, R6, R2, R10 ;  /* 0x000000020602722b */ /* 0x004fce000000000a */
[----:B------:R1:W-:Y:S04]  /*13c0*/  STG.E.64 desc[UR36][R12.64+0x8], R2 ;  /* 0x000008020c007986 */ /* 0x0003e8000c101b24 */
[----:B------:R-:W2:Y:S01]  /*13d0*/  LDG.E.64 R10, desc[UR36][R18.64] ;  /* 0x00000024120a7981 */ /* 0x000ea2000c1e1b00 */
[----:B------:R-:W-:-:S05]  /*13e0*/  IADD3 R17, P0, PT, R17, 0x1, RZ ;  /* 0x0000000111117810 */ /* 0x000fca0007f1e0ff */
[----:B------:R-:W-:Y:S01]  /*13f0*/  IMAD.X R16, RZ, RZ, R16, P0 ;  /* 0x000000ffff107224 */ /* 0x000fe200000e0610 */
[----:B--2---:R-:W-:-:S04]  /*1400*/  ISETP.GE.U32.AND P0, PT, R17, R10, PT ;  /* 0x0000000a1100720c */ /* 0x004fc80003f06070 */
[----:B------:R-:W-:-:S13]  /*1410*/  ISETP.GE.U32.AND.EX P0, PT, R16, R11, PT, P0 ;  /* 0x0000000b1000720c */ /* 0x000fda0003f06100 */
[----:B-1----:R-:W-:Y:S05]  /*1420*/  @!P0 BRA `(.L_x_29) ;  /* 0xfffffff800c08947 */ /* 0x002fea000383ffff */
.L_x_24:
[----:B------:R-:W-:Y:S05]  /*1430*/  BSYNC.RECONVERGENT B0 ;  /* 0x0000000000007941 */ /* 0x000fea0003800200 */
.L_x_2:
[----:B------:R-:W-:-:S04]  /*1440*/  MOV R0, 0x8 ;  /* 0x0000000800007802 */ /* 0x000fc80000000f00 */
[----:B------:R0:W1:Y:S03]  /*1450*/  LDC.64 R2, c[0x4][R0] ;  /* 0x0100000000027b82 */ /* 0x0000660000000a00 */
[----:B------:R-:W-:-:S07]  /*1460*/  LEPC R20, `(.L_x_30) ;  /* 0x000000001014794e */ /* 0x000fce0000000000 */
[----:B01----:R-:W-:Y:S05]  /*1470*/  CALL.ABS.NOINC R2 ;  /* 0x0000000002007343 */ /* 0x003fea0003c00000 */
.L_x_30:
[----:B------:R-:W-:Y:S05]  /*1480*/  EXIT ;  /* 0x000000000000794d */ /* 0x000fea0003800000 */
        .weak           $__internal_0_$__cuda_sm20_div_rn_f64_full
        .type           $__internal_0_$__cuda_sm20_div_rn_f64_full,@function
        .size           $__internal_0_$__cuda_sm20_div_rn_f64_full,($__internal_1_$__cuda_sm20_dsqrt_rn_f64_mediumpath_v1 - $__internal_0_$__cuda_sm20_div_rn_f64_full)
$__internal_0_$__cuda_sm20_div_rn_f64_full:
[C---:B------:R-:W-:Y:S01]  /*1490*/  FSETP.GEU.AND P1, PT, |R25|.reuse, 1.469367938527859385e-39, PT ;  /* 0x001000001900780b */ /* 0x040fe20003f2e200 */
[----:B------:R-:W-:Y:S01]  /*14a0*/  IMAD.MOV.U32 R32, RZ, RZ, 0x1 ;  /* 0x00000001ff207424 */ /* 0x000fe200078e00ff */
[----:B------:R-:W-:Y:S01]  /*14b0*/  LOP3.LUT R18, R25, 0x800fffff, RZ, 0xc0, !PT ;  /* 0x800fffff19127812 */ /* 0x000fe200078ec0ff */
[----:B------:R-:W-:Y:S01]  /*14c0*/  BSSY.RECONVERGENT B4, `(.L_x_31) ;  /* 0x0000054000047945 */ /* 0x000fe20003800200 */
[C---:B------:R-:W-:Y:S02]  /*14d0*/  FSETP.GEU.AND P3, PT, |R29|.reuse, 1.469367938527859385e-39, PT ;  /* 0x001000001d00780b */ /* 0x040fe40003f6e200 */
[----:B------:R-:W-:Y:S01]  /*14e0*/  LOP3.LUT R19, R18, 0x3ff00000, RZ, 0xfc, !PT ;  /* 0x3ff0000012137812 */ /* 0x000fe200078efcff */
[----:B------:R-:W-:Y:S01]  /*14f0*/  IMAD.MOV.U32 R18, RZ, RZ, R24 ;  /* 0x000000ffff127224 */ /* 0x000fe200078e0018 */
[----:B------:R-:W-:Y:S02]  /*1500*/  LOP3.LUT R30, R29, 0x7ff00000, RZ, 0xc0, !PT ;  /* 0x7ff000001d1e7812 */ /* 0x000fe400078ec0ff */
[----:B------:R-:W-:-:S03]  /*1510*/  LOP3.LUT R39, R25, 0x7ff00000, RZ, 0xc0, !PT ;  /* 0x7ff0000019277812 */ /* 0x000fc600078ec0ff */
[----:B------:R-:W-:Y:S01]  /*1520*/  @!P1 DMUL R18, R24, 8.98846567431157953865e+307 ;  /* 0x7fe0000018129828 */ /* 0x000fe20000000000 */
[C---:B------:R-:W-:Y:S01]  /*1530*/  ISETP.GE.U32.AND P2, PT, R30.reuse, R39, PT ;  /* 0x000000271e00720c */ /* 0x040fe20003f46070 */
[----:B------:R-:W-:Y:S02]  /*1540*/  IMAD.MOV.U32 R38, RZ, RZ, R30 ;  /* 0x000000ffff267224 */ /* 0x000fe400078e001e */
[----:B------:R-:W-:Y:S01]  /*1550*/  @!P3 LOP3.LUT R31, R25, 0x7ff00000, RZ, 0xc0, !PT ;  /* 0x7ff00000191fb812 */ /* 0x000fe200078ec0ff */
[----:B------:R-:W-:Y:S01]  /*1560*/  @!P3 IMAD.MOV.U32 R34, RZ, RZ, RZ ;  /* 0x000000ffff22b224 */ /* 0x000fe200078e00ff */
[----:B------:R-:W0:Y:S02]  /*1570*/  MUFU.RCP64H R33, R19 ;  /* 0x0000001300217308 */ /* 0x000e240000001800 */
[----:B------:R-:W-:Y:S01]  /*1580*/  @!P3 ISETP.GE.U32.AND P4, PT, R30, R31, PT ;  /* 0x0000001f1e00b20c */ /* 0x000fe20003f86070 */
[----:B------:R-:W-:Y:S01]  /*1590*/  IMAD.MOV.U32 R31, RZ, RZ, 0x1ca00000 ;  /* 0x1ca00000ff1f7424 */ /* 0x000fe200078e00ff */
[----:B------:R-:W-:-:S04]  /*15a0*/  @!P1 LOP3.LUT R39, R19, 0x7ff00000, RZ, 0xc0, !PT ;  /* 0x7ff0000013279812 */ /* 0x000fc800078ec0ff */
[----:B------:R-:W-:Y:S01]  /*15b0*/  @!P3 SEL R35, R31, 0x63400000, !P4 ;  /* 0x634000001f23b807 */ /* 0x000fe20006000000 */
[----:B------:R-:W-:-:S03]  /*15c0*/  VIADD R40, R39, 0xffffffff ;  /* 0xffffffff27287836 */ /* 0x000fc60000000000 */
[----:B------:R-:W-:-:S04]  /*15d0*/  @!P3 LOP3.LUT R35, R35, 0x80000000, R29, 0xf8, !PT ;  /* 0x800000002323b812 */ /* 0x000fc800078ef81d */
[----:B------:R-:W-:Y:S01]  /*15e0*/  @!P3 LOP3.LUT R35, R35, 0x100000, RZ, 0xfc, !PT ;  /* 0x001000002323b812 */ /* 0x000fe200078efcff */
[----:B0-----:R-:W-:-:S08]  /*15f0*/  DFMA R8, R32, -R18, 1 ;  /* 0x3ff000002008742b */ /* 0x001fd00000000812 */
[----:B------:R-:W-:-:S08]  /*1600*/  DFMA R8, R8, R8, R8 ;  /* 0x000000080808722b */ /* 0x000fd00000000008 */
[----:B------:R-:W-:Y:S01]  /*1610*/  DFMA R32, R32, R8, R32 ;  /* 0x000000082020722b */ /* 0x000fe20000000020 */
[----:B------:R-:W-:Y:S01]  /*1620*/  SEL R9, R31, 0x63400000, !P2 ;  /* 0x634000001f097807 */ /* 0x000fe20005000000 */
[----:B------:R-:W-:-:S03]  /*1630*/  IMAD.MOV.U32 R8, RZ, RZ, R28 ;  /* 0x000000ffff087224 */ /* 0x000fc600078e001c */
[----:B------:R-:W-:-:S03]  /*1640*/  LOP3.LUT R9, R9, 0x800fffff, R29, 0xf8, !PT ;  /* 0x800fffff09097812 */ /* 0x000fc600078ef81d */
[----:B------:R-:W-:-:S03]  /*1650*/  DFMA R36, R32, -R18, 1 ;  /* 0x3ff000002024742b */ /* 0x000fc60000000812 */
[----:B------:R-:W-:-:S05]  /*1660*/  @!P3 DFMA R8, R8, 2, -R34 ;  /* 0x400000000808b82b */ /* 0x000fca0000000822 */
[----:B------:R-:W-:-:S05]  /*1670*/  DFMA R32, R32, R36, R32 ;  /* 0x000000242020722b */ /* 0x000fca0000000020 */
[----:B------:R-:W-:-:S03]  /*1680*/  @!P3 LOP3.LUT R38, R9, 0x7ff00000, RZ, 0xc0, !PT ;  /* 0x7ff000000926b812 */ /* 0x000fc600078ec0ff */
[----:B------:R-:W-:Y:S01]  /*1690*/  DMUL R34, R32, R8 ;  /* 0x0000000820227228 */ /* 0x000fe20000000000 */
[----:B------:R-:W-:-:S04]  /*16a0*/  IADD3 R36, PT, PT, R38, -0x1, RZ ;  /* 0xffffffff26247810 */ /* 0x000fc80007ffe0ff */
[----:B------:R-:W-:-:S03]  /*16b0*/  ISETP.GT.U32.AND P1, PT, R36, 0x7feffffe, PT ;  /* 0x7feffffe2400780c */ /* 0x000fc60003f24070 */
[----:B------:R-:W-:Y:S01]  /*16c0*/  DFMA R36, R34, -R18, R8 ;  /* 0x800000122224722b */ /* 0x000fe20000000008 */
[----:B------:R-:W-:-:S07]  /*16d0*/  ISETP.GT.U32.OR P1, PT, R40, 0x7feffffe, P1 ;  /* 0x7feffffe2800780c */ /* 0x000fce0000f24470 */
[----:B------:R-:W-:-:S06]  /*16e0*/  DFMA R36, R32, R36, R34 ;  /* 0x000000242024722b */ /* 0x000fcc0000000022 */
[----:B------:R-:W-:Y:S05]  /*16f0*/  @P1 BRA `(.L_x_32) ;  /* 0x00000000006c1947 */ /* 0x000fea0003800000 */
[----:B------:R-:W-:-:S04]  /*1700*/  LOP3.LUT R29, R25, 0x7ff00000, RZ, 0xc0, !PT ;  /* 0x7ff00000191d7812 */ /* 0x000fc800078ec0ff */
[CC--:B------:R-:W-:Y:S02]  /*1710*/  VIADDMNMX R28, R30.reuse, -R29.reuse, 0xb9600000, !PT ;  /* 0xb96000001e1c7446 */ /* 0x0c0fe4000780091d */
[----:B------:R-:W-:Y:S02]  /*1720*/  ISETP.GE.U32.AND P1, PT, R30, R29, PT ;  /* 0x0000001d1e00720c */ /* 0x000fe40003f26070 */
[----:B------:R-:W-:Y:S02]  /*1730*/  VIMNMX R28, PT, PT, R28, 0x46a00000, PT ;  /* 0x46a000001c1c7848 */ /* 0x000fe40003fe0100 */
[----:B------:R-:W-:-:S05]  /*1740*/  SEL R31, R31, 0x63400000, !P1 ;  /* 0x634000001f1f7807 */ /* 0x000fca0004800000 */
[----:B------:R-:W-:Y:S02]  /*1750*/  IMAD.IADD R32, R28, 0x1, -R31 ;  /* 0x000000011c207824 */ /* 0x000fe400078e0a1f */
[----:B------:R-:W-:Y:S02]  /*1760*/  IMAD.MOV.U32 R28, RZ, RZ, RZ ;  /* 0x000000ffff1c7224 */ /* 0x000fe400078e00ff */
[----:B------:R-:W-:-:S06]  /*1770*/  VIADD R29, R32, 0x7fe00000 ;  /* 0x7fe00000201d7836 */ /* 0x000fcc0000000000 */
[----:B------:R-:W-:-:S10]  /*1780*/  DMUL R30, R36, R28 ;  /* 0x0000001c241e7228 */ /* 0x000fd40000000000 */
[----:B------:R-:W-:-:S13]  /*1790*/  FSETP.GTU.AND P1, PT, |R31|, 1.469367938527859385e-39, PT ;  /* 0x001000001f00780b */ /* 0x000fda0003f2c200 */
[----:B------:R-:W-:Y:S05]  /*17a0*/  @P1 BRA `(.L_x_33) ;  /* 0x0000000000941947 */ /* 0x000fea0003800000 */
[----:B------:R-:W-:Y:S01]  /*17b0*/  DFMA R8, R36, -R18, R8 ;  /* 0x800000122408722b */ /* 0x000fe20000000008 */
[----:B------:R-:W-:-:S09]  /*17c0*/  IMAD.MOV.U32 R28, RZ, RZ, RZ ;  /* 0x000000ffff1c7224 */ /* 0x000fd200078e00ff */
[C---:B------:R-:W-:Y:S02]  /*17d0*/  FSETP.NEU.AND P1, PT, R9.reuse, RZ, PT ;  /* 0x000000ff0900720b */ /* 0x040fe40003f2d000 */
[----:B------:R-:W-:-:S04]  /*17e0*/  LOP3.LUT R25, R9, 0x80000000, R25, 0x48, !PT ;  /* 0x8000000009197812 */ /* 0x000fc800078e4819 */
[----:B------:R-:W-:-:S07]  /*17f0*/  LOP3.LUT R29, R25, R29, RZ, 0xfc, !PT ;  /* 0x0000001d191d7212 */ /* 0x000fce00078efcff */
[----:B------:R-:W-:Y:S05]  /*1800*/  @!P1 BRA `(.L_x_33) ;  /* 0x00000000007c9947 */ /* 0x000fea0003800000 */
[----:B------:R-:W-:Y:S01]  /*1810*/  IMAD.MOV R9, RZ, RZ, -R32 ;  /* 0x000000ffff097224 */ /* 0x000fe200078e0a20 */
[----:B------:R-:W-:Y:S01]  /*1820*/  DMUL.RP R28, R36, R28 ;  /* 0x0000001c241c7228 */ /* 0x000fe20000008000 */
[----:B------:R-:W-:-:S06]  /*1830*/  IMAD.MOV.U32 R8, RZ, RZ, RZ ;  /* 0x000000ffff087224 */ /* 0x000fcc00078e00ff */
[----:B------:R-:W-:-:S03]  /*1840*/  DFMA R8, R30, -R8, R36 ;  /* 0x800000081e08722b */ /* 0x000fc60000000024 */
[----:B------:R-:W-:-:S03]  /*1850*/  LOP3.LUT R25, R29, R25, RZ, 0x3c, !PT ;  /* 0x000000191d197212 */ /* 0x000fc600078e3cff */
[----:B------:R-:W-:-:S04]  /*1860*/  IADD3 R8, PT, PT, -R32, -0x43300000, RZ ;  /* 0xbcd0000020087810 */ /* 0x000fc80007ffe1ff */
[----:B------:R-:W-:-:S04]  /*1870*/  FSETP.NEU.AND P1, PT, |R9|, R8, PT ;  /* 0x000000080900720b */ /* 0x000fc80003f2d200 */
[----:B------:R-:W-:Y:S02]  /*1880*/  FSEL R30, R28, R30, !P1 ;  /* 0x0000001e1c1e7208 */ /* 0x000fe40004800000 */
[----:B------:R-:W-:Y:S01]  /*1890*/  FSEL R31, R25, R31, !P1 ;  /* 0x0000001f191f7208 */ /* 0x000fe20004800000 */
[----:B------:R-:W-:Y:S06]  /*18a0*/  BRA `(.L_x_33) ;  /* 0x0000000000547947 */ /* 0x000fec0003800000 */
.L_x_32:
[----:B------:R-:W-:-:S14]  /*18b0*/  DSETP.NAN.AND P1, PT, R28, R28, PT ;  /* 0x0000001c1c00722a */ /* 0x000fdc0003f28000 */
[----:B------:R-:W-:Y:S05]  /*18c0*/  @P1 BRA `(.L_x_34) ;  /* 0x0000000000441947 */ /* 0x000fea0003800000 */
[----:B------:R-:W-:-:S14]  /*18d0*/  DSETP.NAN.AND P1, PT, R24, R24, PT ;  /* 0x000000181800722a */ /* 0x000fdc0003f28000 */
[----:B------:R-:W-:Y:S05]  /*18e0*/  @P1 BRA `(.L_x_35) ;  /* 0x0000000000301947 */ /* 0x000fea0003800000 */
[----:B------:R-:W-:Y:S01]  /*18f0*/  ISETP.NE.AND P1, PT, R38, R39, PT ;  /* 0x000000272600720c */ /* 0x000fe20003f25270 */
[----:B------:R-:W-:Y:S02]  /*1900*/  IMAD.MOV.U32 R30, RZ, RZ, 0x0 ;  /* 0x00000000ff1e7424 */ /* 0x000fe400078e00ff */
[----:B------:R-:W-:-:S10]  /*1910*/  IMAD.MOV.U32 R31, RZ, RZ, -0x80000 ;  /* 0xfff80000ff1f7424 */ /* 0x000fd400078e00ff */
[----:B------:R-:W-:Y:S05]  /*1920*/  @!P1 BRA `(.L_x_33) ;  /* 0x0000000000349947 */ /* 0x000fea0003800000 */
[----:B------:R-:W-:Y:S02]  /*1930*/  ISETP.NE.AND P1, PT, R38, 0x7ff00000, PT ;  /* 0x7ff000002600780c */ /* 0x000fe40003f25270 */
[----:B------:R-:W-:Y:S02]  /*1940*/  LOP3.LUT R31, R29, 0x80000000, R25, 0x48, !PT ;  /* 0x800000001d1f7812 */ /* 0x000fe400078e4819 */
[----:B------:R-:W-:-:S13]  /*1950*/  ISETP.EQ.OR P1, PT, R39, RZ, !P1 ;  /* 0x000000ff2700720c */ /* 0x000fda0004f22670 */
[----:B------:R-:W-:Y:S01]  /*1960*/  @P1 LOP3.LUT R8, R31, 0x7ff00000, RZ, 0xfc, !PT ;  /* 0x7ff000001f081812 */ /* 0x000fe200078efcff */
[----:B------:R-:W-:Y:S02]  /*1970*/  @!P1 IMAD.MOV.U32 R30, RZ, RZ, RZ ;  /* 0x000000ffff1e9224 */ /* 0x000fe400078e00ff */
[----:B------:R-:W-:Y:S02]  /*1980*/  @P1 IMAD.MOV.U32 R30, RZ, RZ, RZ ;  /* 0x000000ffff1e1224 */ /* 0x000fe400078e00ff */
[----:B------:R-:W-:Y:S01]  /*1990*/  @P1 IMAD.MOV.U32 R31, RZ, RZ, R8 ;  /* 0x000000ffff1f1224 */ /* 0x000fe200078e0008 */
[----:B------:R-:W-:Y:S06]  /*19a0*/  BRA `(.L_x_33) ;  /* 0x0000000000147947 */ /* 0x000fec0003800000 */
.L_x_35:
[----:B------:R-:W-:Y:S01]  /*19b0*/  LOP3.LUT R31, R25, 0x80000, RZ, 0xfc, !PT ;  /* 0x00080000191f7812 */ /* 0x000fe200078efcff */
[----:B------:R-:W-:Y:S01]  /*19c0*/  IMAD.MOV.U32 R30, RZ, RZ, R24 ;  /* 0x000000ffff1e7224 */ /* 0x000fe200078e0018 */
[----:B------:R-:W-:Y:S06]  /*19d0*/  BRA `(.L_x_33) ;  /* 0x0000000000087947 */ /* 0x000fec0003800000 */
.L_x_34:
[----:B------:R-:W-:Y:S01]  /*19e0*/  LOP3.LUT R31, R29, 0x80000, RZ, 0xfc, !PT ;  /* 0x000800001d1f7812 */ /* 0x000fe200078efcff */
[----:B------:R-:W-:-:S07]  /*19f0*/  IMAD.MOV.U32 R30, RZ, RZ, R28 ;  /* 0x000000ffff1e7224 */ /* 0x000fce00078e001c */
.L_x_33:
[----:B------:R-:W-:Y:S05]  /*1a00*/  BSYNC.RECONVERGENT B4 ;  /* 0x0000000000047941 */ /* 0x000fea0003800200 */
.L_x_31:
[----:B------:R-:W-:Y:S02]  /*1a10*/  IMAD.MOV.U32 R8, RZ, RZ, R0 ;  /* 0x000000ffff087224 */ /* 0x000fe400078e0000 */
[----:B------:R-:W-:Y:S02]  /*1a20*/  IMAD.MOV.U32 R9, RZ, RZ, 0x0 ;  /* 0x00000000ff097424 */ /* 0x000fe400078e00ff */
[----:B------:R-:W-:Y:S02]  /*1a30*/  IMAD.MOV.U32 R18, RZ, RZ, R30 ;  /* 0x000000ffff127224 */ /* 0x000fe400078e001e */
[----:B------:R-:W-:Y:S01]  /*1a40*/  IMAD.MOV.U32 R19, RZ, RZ, R31 ;  /* 0x000000ffff137224 */ /* 0x000fe200078e001f */
[----:B------:R-:W-:Y:S06]  /*1a50*/  RET.REL.NODEC R8 `(_Z16simulationKernelP8matPointP4args) ;  /* 0xffffffe408687950 */ /* 0x000fec0003c3ffff */
        .weak           $__internal_1_$__cuda_sm20_dsqrt_rn_f64_mediumpath_v1
        .type           $__internal_1_$__cuda_sm20_dsqrt_rn_f64_mediumpath_v1,@function
        .size           $__internal_1_$__cuda_sm20_dsqrt_rn_f64_mediumpath_v1,($_Z16simulationKernelP8matPointP4args$__internal_accurate_pow - $__internal_1_$__cuda_sm20_dsqrt_rn_f64_mediumpath_v1)
$__internal_1_$__cuda_sm20_dsqrt_rn_f64_mediumpath_v1:
[----:B------:R-:W-:Y:S01]  /*1a60*/  ISETP.GE.U32.AND P1, PT, R26, -0x3400000, PT ;  /* 0xfcc000001a00780c */ /* 0x000fe20003f26070 */
[----:B------:R-:W-:Y:S01]  /*1a70*/  BSSY.RECONVERGENT B4, `(.L_x_36) ;  /* 0x0000028000047945 */ /* 0x000fe20003800200 */
[----:B------:R-:W-:Y:S02]  /*1a80*/  IMAD.MOV.U32 R28, RZ, RZ, R30 ;  /* 0x000000ffff1c7224 */ /* 0x000fe400078e001e */
[----:B------:R-:W-:Y:S02]  /*1a90*/  IMAD.MOV.U32 R24, RZ, RZ, R34 ;  /* 0x000000ffff187224 */ /* 0x000fe400078e0022 */
[----:B------:R-:W-:Y:S02]  /*1aa0*/  IMAD.MOV.U32 R25, RZ, RZ, R35 ;  /* 0x000000ffff197224 */ /* 0x000fe400078e0023 */
[----:B------:R-:W-:Y:S02]  /*1ab0*/  IMAD.MOV.U32 R26, RZ, RZ, R22 ;  /* 0x000000ffff1a7224 */ /* 0x000fe400078e0016 */
[----:B------:R-:W-:-:S03]  /*1ac0*/  IMAD.MOV.U32 R27, RZ, RZ, R23 ;  /* 0x000000ffff1b7224 */ /* 0x000fc600078e0017 */
[----:B------:R-:W-:Y:S05]  /*1ad0*/  @!P1 BRA `(.L_x_37) ;  /* 0x0000000000209947 */ /* 0x000fea0003800000 */
[----:B------:R-:W-:-:S10]  /*1ae0*/  DFMA.RM R24, R24, R28, R32 ;  /* 0x0000001c1818722b */ /* 0x000fd40000004020 */
[----:B------:R-:W-:-:S05]  /*1af0*/  IADD3 R28, P1, PT, R24, 0x1, RZ ;  /* 0x00000001181c7810 */ /* 0x000fca0007f3e0ff */
[----:B------:R-:W-:-:S06]  /*1b00*/  IMAD.X R29, RZ, RZ, R25, P1 ;  /* 0x000000ffff1d7224 */ /* 0x000fcc00008e0619 */
[----:B------:R-:W-:-:S08]  /*1b10*/  DFMA.RP R26, -R24, R28, R26 ;  /* 0x0000001c181a722b */ /* 0x000fd0000000811a */
[----:B------:R-:W-:-:S06]  /*1b20*/  DSETP.GT.AND P1, PT, R26, RZ, PT ;  /* 0x000000ff1a00722a */ /* 0x000fcc0003f24000 */
[----:B------:R-:W-:Y:S02]  /*1b30*/  FSEL R24, R28, R24, P1 ;  /* 0x000000181c187208 */ /* 0x000fe40000800000 */
[----:B------:R-:W-:Y:S01]  /*1b40*/  FSEL R25, R29, R25, P1 ;  /* 0x000000191d197208 */ /* 0x000fe20000800000 */
[----:B------:R-:W-:Y:S06]  /*1b50*/  BRA `(.L_x_38) ;  /* 0x0000000000647947 */ /* 0x000fec0003800000 */
.L_x_37:
[----:B------:R-:W-:-:S14]  /*1b60*/  DSETP.NE.AND P1, PT, R26, RZ, PT ;  /* 0x000000ff1a00722a */ /* 0x000fdc0003f25000 */
[----:B------:R-:W-:Y:S05]  /*1b70*/  @!P1 BRA `(.L_x_39) ;  /* 0x0000000000589947 */ /* 0x000fea0003800000 */
[----:B------:R-:W-:-:S13]  /*1b80*/  ISETP.GE.AND P1, PT, R27, RZ, PT ;  /* 0x000000ff1b00720c */ /* 0x000fda0003f26270 */
[----:B------:R-:W-:Y:S02]  /*1b90*/  @!P1 IMAD.MOV.U32 R24, RZ, RZ, 0x0 ;  /* 0x00000000ff189424 */ /* 0x000fe400078e00ff */
[----:B------:R-:W-:Y:S01]  /*1ba0*/  @!P1 IMAD.MOV.U32 R25, RZ, RZ, -0x80000 ;  /* 0xfff80000ff199424 */ /* 0x000fe200078e00ff */
[----:B------:R-:W-:Y:S06]  /*1bb0*/  @!P1 BRA `(.L_x_38) ;  /* 0x00000000004c9947 */ /* 0x000fec0003800000 */
[----:B------:R-:W-:-:S13]  /*1bc0*/  ISETP.GT.AND P1, PT, R27, 0x7fefffff, PT ;  /* 0x7fefffff1b00780c */ /* 0x000fda0003f24270 */
[----:B------:R-:W-:Y:S05]  /*1bd0*/  @P1 BRA `(.L_x_39) ;  /* 0x0000000000401947 */ /* 0x000fea0003800000 */
[----:B------:R-:W-:Y:S01]  /*1be0*/  DMUL R24, R26, 8.11296384146066816958e+31 ;  /* 0x469000001a187828 */ /* 0x000fe20000000000 */
[----:B------:R-:W-:Y:S02]  /*1bf0*/  IMAD.MOV.U32 R30, RZ, RZ, 0x0 ;  /* 0x00000000ff1e7424 */ /* 0x000fe400078e00ff */
[----:B------:R-:W-:Y:S02]  /*1c00*/  IMAD.MOV.U32 R26, RZ, RZ, RZ ;  /* 0x000000ffff1a7224 */ /* 0x000fe400078e00ff */
[----:B------:R-:W-:Y:S01]  /*1c10*/  IMAD.MOV.U32 R31, RZ, RZ, 0x3fd80000 ;  /* 0x3fd80000ff1f7424 */ /* 0x000fe200078e00ff */
[----:B------:R-:W0:Y:S03]  /*1c20*/  MUFU.RSQ64H R27, R25 ;  /* 0x00000019001b7308 */ /* 0x000e260000001c00 */
[----:B0-----:R-:W-:-:S08]  /*1c30*/  DMUL R28, R26, R26 ;  /* 0x0000001a1a1c7228 */ /* 0x001fd00000000000 */
[----:B------:R-:W-:-:S08]  /*1c40*/  DFMA R28, R24, -R28, 1 ;  /* 0x3ff00000181c742b */ /* 0x000fd0000000081c */
[----:B------:R-:W-:Y:S02]  /*1c50*/  DFMA R30, R28, R30, 0.5 ;  /* 0x3fe000001c1e742b */ /* 0x000fe4000000001e */
[----:B------:R-:W-:-:S08]  /*1c60*/  DMUL R28, R26, R28 ;  /* 0x0000001c1a1c7228 */ /* 0x000fd00000000000 */
[----:B------:R-:W-:-:S08]  /*1c70*/  DFMA R28, R30, R28, R26 ;  /* 0x0000001c1e1c722b */ /* 0x000fd0000000001a */
[----:B------:R-:W-:Y:S02]  /*1c80*/  DMUL R26, R24, R28 ;  /* 0x0000001c181a7228 */ /* 0x000fe40000000000 */
[----:B------:R-:W-:-:S06]  /*1c90*/  VIADD R29, R29, 0xfff00000 ;  /* 0xfff000001d1d7836 */ /* 0x000fcc0000000000 */
[----:B------:R-:W-:-:S08]  /*1ca0*/  DFMA R30, R26, -R26, R24 ;  /* 0x8000001a1a1e722b */ /* 0x000fd00000000018 */
[----:B------:R-:W-:-:S10]  /*1cb0*/  DFMA R24, R28, R30, R26 ;  /* 0x0000001e1c18722b */ /* 0x000fd4000000001a */
[----:B------:R-:W-:Y:S01]  /*1cc0*/  VIADD R25, R25, 0xfcb00000 ;  /* 0xfcb0000019197836 */ /* 0x000fe20000000000 */
[----:B------:R-:W-:Y:S06]  /*1cd0*/  BRA `(.L_x_38) ;  /* 0x0000000000047947 */ /* 0x000fec0003800000 */
.L_x_39:
[----:B------:R-:W-:-:S11]  /*1ce0*/  DADD R24, R26, R26 ;  /* 0x000000001a187229 */ /* 0x000fd6000000001a */
.L_x_38:
[----:B------:R-:W-:Y:S05]  /*1cf0*/  BSYNC.RECONVERGENT B4 ;  /* 0x0000000000047941 */ /* 0x000fea0003800200 */
.L_x_36:
[----:B------:R-:W-:Y:S01]  /*1d00*/  MOV R9, R24 ;  /* 0x0000001800097202 */ /* 0x000fe20000000f00 */
[----:B------:R-:W-:Y:S02]  /*1d10*/  IMAD.MOV.U32 R26, RZ, RZ, R25 ;  /* 0x000000ffff1a7224 */ /* 0x000fe400078e0019 */
[----:B------:R-:W-:Y:S02]  /*1d20*/  IMAD.MOV.U32 R24, RZ, RZ, R0 ;  /* 0x000000ffff187224 */ /* 0x000fe400078e0000 */
[----:B------:R-:W-:-:S04]  /*1d30*/  IMAD.MOV.U32 R25, RZ, RZ, 0x0 ;  /* 0x00000000ff197424 */ /* 0x000fc800078e00ff */
[----:B------:R-:W-:Y:S05]  /*1d40*/  RET.REL.NODEC R24 `(_Z16simulationKernelP8matPointP4args) ;  /* 0xffffffe018ac7950 */ /* 0x000fea0003c3ffff */
        .type           $_Z16simulationKernelP8matPointP4args$__internal_accurate_pow,@function
        .size           $_Z16simulationKernelP8matPointP4args$__internal_accurate_pow,(.L_x_44 - $_Z16simulationKernelP8matPointP4args$__internal_accurate_pow)
$_Z16simulationKernelP8matPointP4args$__internal_accurate_pow:
[----:B------:R-:W-:Y:S01]  /*1d50*/  ISETP.GT.U32.AND P1, PT, R43, 0xfffff, PT ;  /* 0x000fffff2b00780c */ /* 0x000fe20003f24070 */
[--C-:B------:R-:W-:Y:S01]  /*1d60*/  IMAD.MOV.U32 R28, RZ, RZ, R43.reuse ;  /* 0x000000ffff1c7224 */ /* 0x100fe200078e002b */
[----:B------:R-:W-:Y:S01]  /*1d70*/  UMOV UR4, 0x7d2cafe2 ;  /* 0x7d2cafe200047882 */ /* 0x000fe20000000000 */
[----:B------:R-:W-:Y:S01]  /*1d80*/  IMAD.MOV.U32 R32, RZ, RZ, R42 ;  /* 0x000000ffff207224 */ /* 0x000fe200078e002a */
[----:B------:R-:W-:Y:S01]  /*1d90*/  UMOV UR5, 0x3eb0f5ff ;  /* 0x3eb0f5ff00057882 */ /* 0x000fe20000000000 */
[----:B------:R-:W-:Y:S01]  /*1da0*/  IMAD.MOV.U32 R36, RZ, RZ, RZ ;  /* 0x000000ffff247224 */ /* 0x000fe200078e00ff */
[----:B------:R-:W-:Y:S01]  /*1db0*/  SHF.R.U32.HI R44, RZ, 0x14, R43 ;  /* 0x00000014ff2c7819 */ /* 0x000fe2000001162b */
[----:B------:R-:W-:Y:S01]  /*1dc0*/  UMOV UR6, 0x3b39803f ;  /* 0x3b39803f00067882 */ /* 0x000fe20000000000 */
[----:B------:R-:W-:-:S05]  /*1dd0*/  UMOV UR7, 0x3c7abc9e ;  /* 0x3c7abc9e00077882 */ /* 0x000fca0000000000 */
[----:B------:R-:W-:-:S10]  /*1de0*/  @!P1 DMUL R34, R42, 1.80143985094819840000e+16 ;  /* 0x435000002a229828 */ /* 0x000fd40000000000 */
[----:B------:R-:W-:Y:S01]  /*1df0*/  @!P1 IMAD.MOV.U32 R28, RZ, RZ, R35 ;  /* 0x000000ffff1c9224 */ /* 0x000fe200078e0023 */
[----:B------:R-:W-:Y:S01]  /*1e00*/  @!P1 LEA.HI R44, R35, 0xffffffca, RZ, 0xc ;  /* 0xffffffca232c9811 */ /* 0x000fe200078f60ff */
[----:B------:R-:W-:-:S03]  /*1e10*/  @!P1 IMAD.MOV.U32 R32, RZ, RZ, R34 ;  /* 0x000000ffff209224 */ /* 0x000fc600078e0022 */
[----:B------:R-:W-:-:S04]  /*1e20*/  LOP3.LUT R28, R28, 0x800fffff, RZ, 0xc0, !PT ;  /* 0x800fffff1c1c7812 */ /* 0x000fc800078ec0ff */
[----:B------:R-:W-:-:S04]  /*1e30*/  LOP3.LUT R33, R28, 0x3ff00000, RZ, 0xfc, !PT ;  /* 0x3ff000001c217812 */ /* 0x000fc800078efcff */
[----:B------:R-:W-:-:S13]  /*1e40*/  ISETP.GE.U32.AND P2, PT, R33, 0x3ff6a09f, PT ;  /* 0x3ff6a09f2100780c */ /* 0x000fda0003f46070 */
[----:B------:R-:W-:-:S04]  /*1e50*/  @P2 VIADD R29, R33, 0xfff00000 ;  /* 0xfff00000211d2836 */ /* 0x000fc80000000000 */
[----:B------:R-:W-:-:S06]  /*1e60*/  @P2 IMAD.MOV.U32 R33, RZ, RZ, R29 ;  /* 0x000000ffff212224 */ /* 0x000fcc00078e001d */
[C---:B------:R-:W-:Y:S02]  /*1e70*/  DADD R38, R32.reuse, 1 ;  /* 0x3ff0000020267429 */ /* 0x040fe40000000000 */
[----:B------:R-:W-:-:S04]  /*1e80*/  DADD R32, R32, -1 ;  /* 0xbff0000020207429 */ /* 0x000fc80000000000 */
[----:B------:R-:W0:Y:S02]  /*1e90*/  MUFU.RCP64H R37, R39 ;  /* 0x0000002700257308 */ /* 0x000e240000001800 */
[----:B0-----:R-:W-:-:S08]  /*1ea0*/  DFMA R28, -R38, R36, 1 ;  /* 0x3ff00000261c742b */ /* 0x001fd00000000124 */
[----:B------:R-:W-:-:S08]  /*1eb0*/  DFMA R28, R28, R28, R28 ;  /* 0x0000001c1c1c722b */ /* 0x000fd0000000001c */
[----:B------:R-:W-:Y:S01]  /*1ec0*/  DFMA R36, R36, R28, R36 ;  /* 0x0000001c2424722b */ /* 0x000fe20000000024 */
[----:B------:R-:W-:Y:S02]  /*1ed0*/  IMAD.MOV.U32 R28, RZ, RZ, 0x41ad3b5a ;  /* 0x41ad3b5aff1c7424 */ /* 0x000fe400078e00ff */
[----:B------:R-:W-:-:S05]  /*1ee0*/  IMAD.MOV.U32 R29, RZ, RZ, 0x3ed0f5d2 ;  /* 0x3ed0f5d2ff1d7424 */ /* 0x000fca00078e00ff */
[----:B------:R-:W-:-:S08]  /*1ef0*/  DMUL R30, R32, R36 ;  /* 0x00000024201e7228 */ /* 0x000fd00000000000 */
[----:B------:R-:W-:-:S08]  /*1f00*/  DFMA R30, R32, R36, R30 ;  /* 0x00000024201e722b */ /* 0x000fd0000000001e */
[----:B------:R-:W-:-:S08]  /*1f10*/  DMUL R40, R30, R30 ;  /* 0x0000001e1e287228 */ /* 0x000fd00000000000 */
[----:B------:R-:W-:Y:S01]  /*1f20*/  DFMA R28, R40, UR4, R28 ;  /* 0x00000004281c7c2b */ /* 0x000fe2000800001c */
[----:B------:R-:W-:Y:S01]  /*1f30*/  UMOV UR4, 0x75488a3f ;  /* 0x75488a3f00047882 */ /* 0x000fe20000000000 */
[----:B------:R-:W-:-:S06]  /*1f40*/  UMOV UR5, 0x3ef3b20a ;  /* 0x3ef3b20a00057882 */ /* 0x000fcc0000000000 */
[----:B------:R-:W-:Y:S01]  /*1f50*/  DFMA R38, R40, R28, UR4 ;  /* 0x0000000428267e2b */ /* 0x000fe2000800001c */
[----:B------:R-:W-:Y:S01]  /*1f60*/  UMOV UR4, 0xe4faecd5 ;  /* 0xe4faecd500047882 */ /* 0x000fe20000000000 */
[----:B------:R-:W-:Y:S01]  /*1f70*/  UMOV UR5, 0x3f1745cd ;  /* 0x3f1745cd00057882 */ /* 0x000fe20000000000 */
[----:B------:R-:W-:-:S05]  /*1f80*/  DADD R28, R32, -R30 ;  /* 0x00000000201c7229 */ /* 0x000fca000000081e */
[----:B------:R-:W-:Y:S01]  /*1f90*/  DFMA R38, R40, R38, UR4 ;  /* 0x0000000428267e2b */ /* 0x000fe20008000026 */
[----:B------:R-:W-:Y:S01]  /*1fa0*/  UMOV UR4, 0x258a578b ;  /* 0x258a578b00047882 */ /* 0x000fe20000000000 */
[----:B------:R-:W-:Y:S01]  /*1fb0*/  UMOV UR5, 0x3f3c71c7 ;  /* 0x3f3c71c700057882 */ /* 0x000fe20000000000 */
[----:B------:R-:W-:-:S05]  /*1fc0*/  DADD R28, R28, R28 ;  /* 0x000000001c1c7229 */ /* 0x000fca000000001c */
[----:B------:R-:W-:Y:S01]  /*1fd0*/  DFMA R38, R40, R38, UR4 ;  /* 0x0000000428267e2b */ /* 0x000fe20008000026 */
[----:B------:R-:W-:Y:S01]  /*1fe0*/  UMOV UR4, 0x9242b910 ;  /* 0x9242b91000047882 */ /* 0x000fe20000000000 */
[----:B------:R-:W-:Y:S01]  /*1ff0*/  UMOV UR5, 0x3f624924 ;  /* 0x3f62492400057882 */ /* 0x000fe20000000000 */
[----:B------:R-:W-:-:S05]  /*2000*/  DFMA R28, R32, -R30, R28 ;  /* 0x8000001e201c722b */ /* 0x000fca000000001c */
[----:B------:R-:W-:Y:S01]  /*2010*/  DFMA R38, R40, R38, UR4 ;  /* 0x0000000428267e2b */ /* 0x000fe20008000026 */
[----:B------:R-:W-:Y:S01]  /*2020*/  UMOV UR4, 0x99999dfb ;  /* 0x99999dfb00047882 */ /* 0x000fe20000000000 */
[----:B------:R-:W-:Y:S01]  /*2030*/  UMOV UR5, 0x3f899999 ;  /* 0x3f89999900057882 */ /* 0x000fe20000000000 */
[----:B------:R-:W-:-:S05]  /*2040*/  DMUL R28, R36, R28 ;  /* 0x0000001c241c7228 */ /* 0x000fca0000000000 */
[----:B------:R-:W-:Y:S01]  /*2050*/  DFMA R38, R40, R38, UR4 ;  /* 0x0000000428267e2b */ /* 0x000fe20008000026 */
[----:B------:R-:W-:Y:S01]  /*2060*/  UMOV UR4, 0x55555555 ;  /* 0x5555555500047882 */ /* 0x000fe20000000000 */
[----:B------:R-:W-:-:S06]  /*2070*/  UMOV UR5, 0x3fb55555 ;  /* 0x3fb5555500057882 */ /* 0x000fcc0000000000 */
[----:B------:R-:W-:-:S08]  /*2080*/  DFMA R32, R40, R38, UR4 ;  /* 0x0000000428207e2b */ /* 0x000fd00008000026 */
[----:B------:R-:W-:Y:S01]  /*2090*/  DADD R36, -R32, UR4 ;  /* 0x0000000420247e29 */ /* 0x000fe20008000100 */
[----:B------:R-:W-:Y:S01]  /*20a0*/  UMOV UR4, 0xb9e7b0 ;  /* 0x00b9e7b000047882 */ /* 0x000fe20000000000 */
[----:B------:R-:W-:-:S06]  /*20b0*/  UMOV UR5, 0x3c46a4cb ;  /* 0x3c46a4cb00057882 */ /* 0x000fcc0000000000 */
[----:B------:R-:W-:Y:S02]  /*20c0*/  DFMA R38, R40, R38, R36 ;  /* 0x000000262826722b */ /* 0x000fe40000000024 */
[----:B------:R-:W-:Y:S01]  /*20d0*/  DMUL R40, R30, R30 ;  /* 0x0000001e1e287228 */ /* 0x000fe20000000000 */
[----:B------:R-:W-:Y:S02]  /*20e0*/  VIADD R37, R29, 0x100000 ;  /* 0x001000001d257836 */ /* 0x000fe40000000000 */
[----:B------:R-:W-:-:S03]  /*20f0*/  IMAD.MOV.U32 R36, RZ, RZ, R28 ;  /* 0x000000ffff247224 */ /* 0x000fc600078e001c */
[----:B------:R-:W-:Y:S01]  /*2100*/  DADD R38, R38, -UR4 ;  /* 0x8000000426267e29 */ /* 0x000fe20008000000 */
[----:B------:R-:W-:Y:S01]  /*2110*/  UMOV UR4, 0x80000000 ;  /* 0x8000000000047882 */ /* 0x000fe20000000000 */
[----:B------:R-:W-:Y:S01]  /*2120*/  DFMA R34, R30, R30, -R40 ;  /* 0x0000001e1e22722b */ /* 0x000fe20000000828 */
[----:B------:R-:W-:-:S07]  /*2130*/  UMOV UR5, 0x43300000 ;  /* 0x4330000000057882 */ /* 0x000fce0000000000 */
[C---:B------:R-:W-:Y:S02]  /*2140*/  DFMA R36, R30.reuse, R36, R34 ;  /* 0x000000241e24722b */ /* 0x040fe40000000022 */
[----:B------:R-:W-:-:S08]  /*2150*/  DMUL R34, R30, R40 ;  /* 0x000000281e227228 */ /* 0x000fd00000000000 */
[----:B------:R-:W-:-:S08]  /*2160*/  DFMA R42, R30, R40, -R34 ;  /* 0x000000281e2a722b */ /* 0x000fd00000000822 */
[----:B------:R-:W-:Y:S02]  /*2170*/  DFMA R42, R28, R40, R42 ;  /* 0x000000281c2a722b */ /* 0x000fe4000000002a */
[----:B------:R-:W-:-:S06]  /*2180*/  DADD R40, R32, R38 ;  /* 0x0000000020287229 */ /* 0x000fcc0000000026 */
[----:B------:R-:W-:Y:S02]  /*2190*/  DFMA R36, R30, R36, R42 ;  /* 0x000000241e24722b */ /* 0x000fe4000000002a */
[----:B------:R-:W-:-:S08]  /*21a0*/  DADD R42, R32, -R40 ;  /* 0x00000000202a7229 */ /* 0x000fd00000000828 */
[----:B------:R-:W-:Y:S02]  /*21b0*/  DADD R42, R38, R42 ;  /* 0x00000000262a7229 */ /* 0x000fe4000000002a */
[----:B------:R-:W-:-:S08]  /*21c0*/  DMUL R38, R40, R34 ;  /* 0x0000002228267228 */ /* 0x000fd00000000000 */
[----:B------:R-:W-:-:S08]  /*21d0*/  DFMA R32, R40, R34, -R38 ;  /* 0x000000222820722b */ /* 0x000fd00000000826 */
[----:B------:R-:W-:-:S08]  /*21e0*/  DFMA R32, R40, R36, R32 ;  /* 0x000000242820722b */ /* 0x000fd00000000020 */
[----:B------:R-:W-:-:S08]  /*21f0*/  DFMA R42, R42, R34, R32 ;  /* 0x000000222a2a722b */ /* 0x000fd00000000020 */
[----:B------:R-:W-:-:S08]  /*2200*/  DADD R32, R38, R42 ;  /* 0x0000000026207229 */ /* 0x000fd0000000002a */
[--C-:B------:R-:W-:Y:S02]  /*2210*/  DADD R34, R30, R32.reuse ;  /* 0x000000001e227229 */ /* 0x100fe40000000020 */
[----:B------:R-:W-:-:S06]  /*2220*/  DADD R38, R38, -R32 ;  /* 0x0000000026267229 */ /* 0x000fcc0000000820 */
[----:B------:R-:W-:Y:S02]  /*2230*/  DADD R30, R30, -R34 ;  /* 0x000000001e1e7229 */ /* 0x000fe40000000822 */
[----:B------:R-:W-:-:S06]  /*2240*/  DADD R38, R42, R38 ;  /* 0x000000002a267229 */ /* 0x000fcc0000000026 */
[----:B------:R-:W-:Y:S01]  /*2250*/  DADD R30, R32, R30 ;  /* 0x00000000201e7229 */ /* 0x000fe2000000001e */
[C---:B------:R-:W-:Y:S02]  /*2260*/  VIADD R32, R44.reuse, 0xfffffc01 ;  /* 0xfffffc012c207836 */ /* 0x040fe40000000000 */
[----:B------:R-:W-:-:S05]  /*2270*/  @P2 VIADD R32, R44, 0xfffffc02 ;  /* 0xfffffc022c202836 */ /* 0x000fca0000000000 */
[----:B------:R-:W-:-:S08]  /*2280*/  DADD R30, R38, R30 ;  /* 0x00000000261e7229 */ /* 0x000fd0000000001e */
[----:B------:R-:W-:Y:S01]  /*2290*/  DADD R36, R28, R30 ;  /* 0x000000001c247229 */ /* 0x000fe2000000001e */
[----:B------:R-:W-:Y:S01]  /*22a0*/  LOP3.LUT R30, R32, 0x80000000, RZ, 0x3c, !PT ;  /* 0x80000000201e7812 */ /* 0x000fe200078e3cff */
[----:B------:R-:W-:-:S06]  /*22b0*/  IMAD.MOV.U32 R31, RZ, RZ, 0x43300000 ;  /* 0x43300000ff1f7424 */ /* 0x000fcc00078e00ff */
[----:B------:R-:W-:Y:S02]  /*22c0*/  DADD R32, R34, R36 ;  /* 0x0000000022207229 */ /* 0x000fe40000000024 */
[----:B------:R-:W-:Y:S01]  /*22d0*/  DADD R30, R30, -UR4 ;  /* 0x800000041e1e7e29 */ /* 0x000fe20008000000 */
[----:B------:R-:W-:Y:S01]  /*22e0*/  UMOV UR4, 0xfefa39ef ;  /* 0xfefa39ef00047882 */ /* 0x000fe20000000000 */
[----:B------:R-:W-:-:S04]  /*22f0*/  UMOV UR5, 0x3fe62e42 ;  /* 0x3fe62e4200057882 */ /* 0x000fc80000000000 */
[--C-:B------:R-:W-:Y:S02]  /*2300*/  DADD R38, R34, -R32.reuse ;  /* 0x0000000022267229 */ /* 0x100fe40000000820 */
[----:B------:R-:W-:-:S06]  /*2310*/  DFMA R28, R30, UR4, R32 ;  /* 0x000000041e1c7c2b */ /* 0x000fcc0008000020 */
[----:B------:R-:W-:Y:S02]  /*2320*/  DADD R38, R36, R38 ;  /* 0x0000000024267229 */ /* 0x000fe40000000026 */
[----:B------:R-:W-:-:S08]  /*2330*/  DFMA R34, R30, -UR4, R28 ;  /* 0x800000041e227c2b */ /* 0x000fd0000800001c */
[----:B------:R-:W-:-:S08]  /*2340*/  DADD R34, -R32, R34 ;  /* 0x0000000020227229 */ /* 0x000fd00000000122 */
[----:B------:R-:W-:-:S08]  /*2350*/  DADD R32, R38, -R34 ;  /* 0x0000000026207229 */ /* 0x000fd00000000822 */
[----:B------:R-:W-:Y:S01]  /*2360*/  DFMA R32, R30, UR6, R32 ;  /* 0x000000061e207c2b */ /* 0x000fe20008000020 */
[C---:B------:R-:W-:Y:S01]  /*2370*/  IMAD.SHL.U32 R30, R9.reuse, 0x2, RZ ;  /* 0x00000002091e7824 */ /* 0x040fe200078e00ff */
[----:B------:R-:W-:-:S04]  /*2380*/  LOP3.LUT R31, R9, 0xff0fffff, RZ, 0xc0, !PT ;  /* 0xff0fffff091f7812 */ /* 0x000fc800078ec0ff */
[----:B------:R-:W-:Y:S02]  /*2390*/  ISETP.GT.U32.AND P1, PT, R30, -0x2000001, PT ;  /* 0xfdffffff1e00780c */ /* 0x000fe40003f24070 */
[----:B------:R-:W-:Y:S01]  /*23a0*/  DADD R34, R28, R32 ;  /* 0x000000001c227229 */ /* 0x000fe20000000020 */
[----:B------:R-:W-:Y:S01]  /*23b0*/  IMAD.MOV.U32 R30, RZ, RZ, R8 ;  /* 0x000000ffff1e7224 */ /* 0x000fe200078e0008 */
[----:B------:R-:W-:-:S06]  /*23c0*/  SEL R31, R31, R9, P1 ;  /* 0x000000091f1f7207 */ /* 0x000fcc0000800000 */
[----:B------:R-:W-:Y:S02]  /*23d0*/  DADD R36, R28, -R34 ;  /* 0x000000001c247229 */ /* 0x000fe40000000822 */
[----:B------:R-:W-:-:S06]  /*23e0*/  DMUL R28, R34, R30 ;  /* 0x0000001e221c7228 */ /* 0x000fcc0000000000 */
[----:B------:R-:W-:Y:S02]  /*23f0*/  DADD R36, R32, R36 ;  /* 0x0000000020247229 */ /* 0x000fe40000000024 */
[----:B------:R-:W-:-:S08]  /*2400*/  DFMA R34, R34, R30, -R28 ;  /* 0x0000001e2222722b */ /* 0x000fd0000000081c */
[----:B------:R-:W-:Y:S01]  /*2410*/  DFMA R36, R36, R30, R34 ;  /* 0x0000001e2424722b */ /* 0x000fe20000000022 */
[----:B------:R-:W-:Y:S02]  /*2420*/  IMAD.MOV.U32 R30, RZ, RZ, 0x652b82fe ;  /* 0x652b82feff1e7424 */ /* 0x000fe400078e00ff */
[----:B------:R-:W-:-:S05]  /*2430*/  IMAD.MOV.U32 R31, RZ, RZ, 0x3ff71547 ;  /* 0x3ff71547ff1f7424 */ /* 0x000fca00078e00ff */
[----:B------:R-:W-:-:S08]  /*2440*/  DADD R32, R28, R36 ;  /* 0x000000001c207229 */ /* 0x000fd00000000024 */
[----:B------:R-:W-:Y:S02]  /*2450*/  DFMA R30, R32, R30, 6.75539944105574400000e+15 ;  /* 0x43380000201e742b */ /* 0x000fe4000000001e */
[----:B------:R-:W-:Y:S01]  /*2460*/  FSETP.GEU.AND P1, PT, |R33|, 4.1917929649353027344, PT ;  /* 0x4086232b2100780b */ /* 0x000fe20003f2e200 */
[----:B------:R-:W-:-:S05]  /*2470*/  DADD R28, R28, -R32 ;  /* 0x000000001c1c7229 */ /* 0x000fca0000000820 */
[----:B------:R-:W-:-:S03]  /*2480*/  DADD R34, R30, -6.75539944105574400000e+15 ;  /* 0xc33800001e227429 */ /* 0x000fc60000000000 */
[----:B------:R-:W-:-:S05]  /*2490*/  DADD R36, R36, R28 ;  /* 0x0000000024247229 */ /* 0x000fca000000001c */
[----:B------:R-:W-:Y:S01]  /*24a0*/  DFMA R38, R34, -UR4, R32 ;  /* 0x8000000422267c2b */ /* 0x000fe20008000020 */
[----:B------:R-:W-:Y:S01]  /*24b0*/  UMOV UR4, 0x3b39803f ;  /* 0x3b39803f00047882 */ /* 0x000fe20000000000 */
[----:B------:R-:W-:-:S06]  /*24c0*/  UMOV UR5, 0x3c7abc9e ;  /* 0x3c7abc9e00057882 */ /* 0x000fcc0000000000 */
[----:B------:R-:W-:Y:S01]  /*24d0*/  DFMA R34, R34, -UR4, R38 ;  /* 0x8000000422227c2b */ /* 0x000fe20008000026 */
[----:B------:R-:W-:Y:S01]  /*24e0*/  UMOV UR4, 0x69ce2bdf ;  /* 0x69ce2bdf00047882 */ /* 0x000fe20000000000 */
[----:B------:R-:W-:Y:S01]  /*24f0*/  IMAD.MOV.U32 R38, RZ, RZ, -0x35dec16 ;  /* 0xfca213eaff267424 */ /* 0x000fe200078e00ff */
[----:B------:R-:W-:Y:S01]  /*2500*/  UMOV UR5, 0x3e5ade15 ;  /* 0x3e5ade1500057882 */ /* 0x000fe20000000000 */
[----:B------:R-:W-:-:S06]  /*2510*/  IMAD.MOV.U32 R39, RZ, RZ, 0x3e928af3 ;  /* 0x3e928af3ff277424 */ /* 0x000fcc00078e00ff */
[----:B------:R-:W-:Y:S01]  /*2520*/  DFMA R38, R34, UR4, R38 ;  /* 0x0000000422267c2b */ /* 0x000fe20008000026 */
[----:B------:R-:W-:Y:S01]  /*2530*/  UMOV UR4, 0x62401315 ;  /* 0x6240131500047882 */ /* 0x000fe20000000000 */
[----:B------:R-:W-:-:S06]  /*2540*/  UMOV UR5, 0x3ec71dee ;  /* 0x3ec71dee00057882 */ /* 0x000fcc0000000000 */
[----:B------:R-:W-:Y:S01]  /*2550*/  DFMA R38, R34, R38, UR4 ;  /* 0x0000000422267e2b */ /* 0x000fe20008000026 */
        /* <DEDUP_REMOVED lines=20> */
[----:B------:R-:W-:-:S08]  /*26a0*/  DFMA R38, R34, R38, UR4 ;  /* 0x0000000422267e2b */ /* 0x000fd00008000026 */
[----:B------:R-:W-:-:S08]  /*26b0*/  DFMA R38, R34, R38, 1 ;  /* 0x3ff000002226742b */ /* 0x000fd00000000026 */
[----:B------:R-:W-:-:S10]  /*26c0*/  DFMA R34, R34, R38, 1 ;  /* 0x3ff000002222742b */ /* 0x000fd40000000026 */
[----:B------:R-:W-:Y:S02]  /*26d0*/  IMAD R29, R30, 0x100000, R35 ;  /* 0x001000001e1d7824 */ /* 0x000fe400078e0223 */
[----:B------:R-:W-:Y:S01]  /*26e0*/  IMAD.MOV.U32 R28, RZ, RZ, R34 ;  /* 0x000000ffff1c7224 */ /* 0x000fe200078e0022 */
[----:B------:R-:W-:Y:S06]  /*26f0*/  @!P1 BRA `(.L_x_40) ;  /* 0x0000000000309947 */ /* 0x000fec0003800000 */
[----:B------:R-:W-:Y:S01]  /*2700*/  FSETP.GEU.AND P2, PT, |R33|, 4.2275390625, PT ;  /* 0x408748002100780b */ /* 0x000fe20003f4e200 */
[C---:B------:R-:W-:Y:S02]  /*2710*/  DADD R28, R32.reuse, +INF ;  /* 0x7ff00000201c7429 */ /* 0x040fe40000000000 */
[----:B------:R-:W-:-:S08]  /*2720*/  DSETP.GEU.AND P1, PT, R32, RZ, PT ;  /* 0x000000ff2000722a */ /* 0x000fd00003f2e000 */
[----:B------:R-:W-:Y:S02]  /*2730*/  FSEL R28, R28, RZ, P1 ;  /* 0x000000ff1c1c7208 */ /* 0x000fe40000800000 */
[----:B------:R-:W-:Y:S02]  /*2740*/  @!P2 LEA.HI R9, R30, R30, RZ, 0x1 ;  /* 0x0000001e1e09a211 */ /* 0x000fe400078f08ff */
[----:B------:R-:W-:Y:S02]  /*2750*/  FSEL R29, R29, RZ, P1 ;  /* 0x000000ff1d1d7208 */ /* 0x000fe40000800000 */
[----:B------:R-:W-:-:S05]  /*2760*/  @!P2 SHF.R.S32.HI R9, RZ, 0x1, R9 ;  /* 0x00000001ff09a819 */ /* 0x000fca0000011409 */
[----:B------:R-:W-:Y:S02]  /*2770*/  @!P2 IMAD.IADD R30, R30, 0x1, -R9 ;  /* 0x000000011e1ea824 */ /* 0x000fe400078e0a09 */
[----:B------:R-:W-:-:S03]  /*2780*/  @!P2 IMAD R35, R9, 0x100000, R35 ;  /* 0x001000000923a824 */ /* 0x000fc600078e0223 */
[----:B------:R-:W-:Y:S01]  /*2790*/  @!P2 LEA R31, R30, 0x3ff00000, 0x14 ;  /* 0x3ff000001e1fa811 */ /* 0x000fe200078ea0ff */
[----:B------:R-:W-:-:S06]  /*27a0*/  @!P2 IMAD.MOV.U32 R30, RZ, RZ, RZ ;  /* 0x000000ffff1ea224 */ /* 0x000fcc00078e00ff */
[----:B------:R-:W-:-:S11]  /*27b0*/  @!P2 DMUL R28, R34, R30 ;  /* 0x0000001e221ca228 */ /* 0x000fd60000000000 */
.L_x_40:
[----:B------:R-:W-:Y:S01]  /*27c0*/  DFMA R36, R36, R28, R28 ;  /* 0x0000001c2424722b */ /* 0x000fe2000000001c */
[----:B------:R-:W-:Y:S01]  /*27d0*/  IMAD.MOV.U32 R30, RZ, RZ, R0 ;  /* 0x000000ffff1e7224 */ /* 0x000fe200078e0000 */
[----:B------:R-:W-:Y:S01]  /*27e0*/  DSETP.NEU.AND P1, PT, |R28|, +INF , PT ;  /* 0x7ff000001c00742a */ /* 0x000fe20003f2d200 */
[----:B------:R-:W-:-:S07]  /*27f0*/  IMAD.MOV.U32 R31, RZ, RZ, 0x0 ;  /* 0x00000000ff1f7424 */ /* 0x000fce00078e00ff */
[----:B------:R-:W-:Y:S02]  /*2800*/  FSEL R28, R28, R36, !P1 ;  /* 0x000000241c1c7208 */ /* 0x000fe40004800000 */
[----:B------:R-:W-:Y:S01]  /*2810*/  FSEL R29, R29, R37, !P1 ;  /* 0x000000251d1d7208 */ /* 0x000fe20004800000 */
[----:B------:R-:W-:Y:S06]  /*2820*/  RET.REL.NODEC R30 `(_Z16simulationKernelP8matPointP4args) ;  /* 0xffffffd41ef47950 */ /* 0x000fec0003c3ffff */
.L_x_41:
[----:B------:R-:W-:-:S00]  /*2830*/  BRA `(.L_x_41) ;  /* 0xfffffffc00fc7947 */ /* 0x000fc0000383ffff */
[----:B------:R-:W-:-:S00]  /*2840*/  NOP ;  /* 0x0000000000007918 */ /* 0x000fc00000000000 */
        /* <DEDUP_REMOVED lines=11> */
.L_x_44:


//--------------------- .nv.shared.reserved.0     --------------------------
	.section	.nv.shared.reserved.0,"aw",@nobits
	.weak		__nv_reservedSMEM_offset_0_alias
	.size		__nv_reservedSMEM_offset_0_alias, 0, 64
	.other		__nv_reservedSMEM_offset_0_alias,@"STO_CUDA_RESERVED_SHARED STV_DEFAULT"
__nv_reservedSMEM_offset_0_alias:
	.zero		0
	.zero		64


//--------------------- .nv.constant0._Z16simulationKernelP8matPointP4args --------------------------
	.section	.nv.constant0._Z16simulationKernelP8matPointP4args,"a",@progbits
	.sectionflags	@""
	.align	4
.nv.constant0._Z16simulationKernelP8matPointP4args:
	.zero		912


//--------------------- SYMBOLS --------------------------

	.type		.nv.reservedSmem.offset0,@object
	.size		.nv.reservedSmem.offset0,0x4
	.type		malloc,@function
	.type		free,@function
